//
// Generated by NVIDIA NVVM Compiler
//
// Compiler Build ID: CL-36424714
// Cuda compilation tools, release 13.0, V13.0.88
// Based on NVVM 20.0.0
//

.version 9.0
.target sm_100
.address_size 64

	// .globl	_Z19quantize_nf4_kernelPKfPhPfi
.const .align 4 .b8 d_nf4_levels[64] = {109, 231, 59, 192, 102, 102, 22, 192, 199, 75, 231, 191, 117, 147, 168, 191, 156, 196, 96, 191, 217, 206, 247, 190, 37, 6, 1, 190, 178, 157, 111, 62, 207, 247, 19, 63, 129, 149, 99, 63, 72, 225, 154, 63, 193, 202, 193, 63, 102, 102, 230, 63, 203, 161, 5, 64, 154, 153, 25, 64, 0, 0, 48, 64};
// _ZZ19quantize_nf4_kernelPKfPhPfiE7s_input has been demoted
// _ZZ19quantize_nf4_kernelPKfPhPfiE8s_absmax has been demoted
// _ZZ19quantize_nf4_kernelPKfPhPfiE11s_quantized has been demoted
// _ZZ19quantize_nf4_kernelPKfPhPfiE7s_scale has been demoted
// _ZZ21dequantize_nf4_kernelPKhPKfPfiE7s_scale has been demoted
// _ZZ21dequantize_nf4_kernelPKhPKfPfiE8s_packed has been demoted
// _ZZ21dequantize_nf4_kernelPKhPKfPfiE9s_indices has been demoted

.visible .entry _Z19quantize_nf4_kernelPKfPhPfi(
	.param .u64 .ptr .align 1 _Z19quantize_nf4_kernelPKfPhPfi_param_0,
	.param .u64 .ptr .align 1 _Z19quantize_nf4_kernelPKfPhPfi_param_1,
	.param .u64 .ptr .align 1 _Z19quantize_nf4_kernelPKfPhPfi_param_2,
	.param .u32 _Z19quantize_nf4_kernelPKfPhPfi_param_3
)
{
	.reg .pred 	%p<27>;
	.reg .b16 	%rs<22>;
	.reg .b32 	%r<18>;
	.reg .b32 	%f<89>;
	.reg .b64 	%rd<13>;
	// demoted variable
	.shared .align 4 .b8 _ZZ19quantize_nf4_kernelPKfPhPfiE7s_input[256];
	// demoted variable
	.shared .align 4 .b8 _ZZ19quantize_nf4_kernelPKfPhPfiE8s_absmax[256];
	// demoted variable
	.shared .align 1 .b8 _ZZ19quantize_nf4_kernelPKfPhPfiE11s_quantized[64];
	// demoted variable
	.shared .align 4 .f32 _ZZ19quantize_nf4_kernelPKfPhPfiE7s_scale;
	ld.param.u64 	%rd1, [_Z19quantize_nf4_kernelPKfPhPfi_param_0];
	ld.param.u64 	%rd2, [_Z19quantize_nf4_kernelPKfPhPfi_param_1];
	ld.param.u64 	%rd3, [_Z19quantize_nf4_kernelPKfPhPfi_param_2];
	ld.param.u32 	%r7, [_Z19quantize_nf4_kernelPKfPhPfi_param_3];
	mov.u32 	%r1, %ctaid.x;
	mov.u32 	%r2, %tid.x;
	shl.b32 	%r8, %r1, 6;
	add.s32 	%r3, %r8, %r2;
	mov.u32 	%r9, _ZZ19quantize_nf4_kernelPKfPhPfiE11s_quantized;
	add.s32 	%r4, %r9, %r2;
	mov.b16 	%rs1, 0;
	st.shared.u8 	[%r4], %rs1;
	setp.ge.s32 	%p1, %r3, %r7;
	shl.b32 	%r10, %r2, 2;
	mov.u32 	%r11, _ZZ19quantize_nf4_kernelPKfPhPfiE7s_input;
	add.s32 	%r5, %r11, %r10;
	@%p1 bra 	$L__BB0_2;
	cvta.to.global.u64 	%rd4, %rd1;
	mul.wide.u32 	%rd5, %r3, 4;
	add.s64 	%rd6, %rd4, %rd5;
	ld.global.f32 	%f1, [%rd6];
	st.shared.f32 	[%r5], %f1;
	bra.uni 	$L__BB0_3;
$L__BB0_2:
	mov.b32 	%r12, 0;
	st.shared.u32 	[%r5], %r12;
$L__BB0_3:
	bar.sync 	0;
	ld.shared.f32 	%f2, [%r5];
	abs.f32 	%f3, %f2;
	mov.u32 	%r14, _ZZ19quantize_nf4_kernelPKfPhPfiE8s_absmax;
	add.s32 	%r6, %r14, %r10;
	st.shared.f32 	[%r6], %f3;
	bar.sync 	0;
	setp.gt.u32 	%p2, %r2, 31;
	@%p2 bra 	$L__BB0_5;
	ld.shared.f32 	%f4, [%r6];
	ld.shared.f32 	%f5, [%r6+128];
	max.f32 	%f6, %f4, %f5;
	st.shared.f32 	[%r6], %f6;
$L__BB0_5:
	bar.sync 	0;
	setp.gt.u32 	%p3, %r2, 15;
	@%p3 bra 	$L__BB0_7;
	ld.shared.f32 	%f7, [%r6];
	ld.shared.f32 	%f8, [%r6+64];
	max.f32 	%f9, %f7, %f8;
	st.shared.f32 	[%r6], %f9;
$L__BB0_7:
	bar.sync 	0;
	setp.gt.u32 	%p4, %r2, 7;
	@%p4 bra 	$L__BB0_9;
	ld.shared.f32 	%f10, [%r6];
	ld.shared.f32 	%f11, [%r6+32];
	max.f32 	%f12, %f10, %f11;
	st.shared.f32 	[%r6], %f12;
$L__BB0_9:
	bar.sync 	0;
	setp.gt.u32 	%p5, %r2, 3;
	@%p5 bra 	$L__BB0_11;
	ld.shared.f32 	%f13, [%r6];
	ld.shared.f32 	%f14, [%r6+16];
	max.f32 	%f15, %f13, %f14;
	st.shared.f32 	[%r6], %f15;
$L__BB0_11:
	bar.sync 	0;
	setp.gt.u32 	%p6, %r2, 1;
	@%p6 bra 	$L__BB0_13;
	ld.shared.f32 	%f16, [%r6];
	ld.shared.f32 	%f17, [%r6+8];
	max.f32 	%f18, %f16, %f17;
	st.shared.f32 	[%r6], %f18;
$L__BB0_13:
	bar.sync 	0;
	setp.ne.s32 	%p7, %r2, 0;
	@%p7 bra 	$L__BB0_15;
	ld.shared.f32 	%f19, [%r6];
	ld.shared.f32 	%f20, [_ZZ19quantize_nf4_kernelPKfPhPfiE8s_absmax+4];
	max.f32 	%f21, %f19, %f20;
	st.shared.f32 	[%r6], %f21;
$L__BB0_15:
	setp.ne.s32 	%p8, %r2, 0;
	bar.sync 	0;
	@%p8 bra 	$L__BB0_17;
	ld.shared.f32 	%f22, [_ZZ19quantize_nf4_kernelPKfPhPfiE8s_absmax];
	setp.eq.f32 	%p9, %f22, 0f00000000;
	selp.f32 	%f23, 0f3F800000, %f22, %p9;
	st.shared.f32 	[_ZZ19quantize_nf4_kernelPKfPhPfiE7s_scale], %f23;
	cvta.to.global.u64 	%rd7, %rd3;
	mul.wide.u32 	%rd8, %r1, 4;
	add.s64 	%rd9, %rd7, %rd8;
	st.global.f32 	[%rd9], %f23;
$L__BB0_17:
	setp.ge.s32 	%p10, %r3, %r7;
	bar.sync 	0;
	@%p10 bra 	$L__BB0_19;
	ld.shared.f32 	%f24, [%r5];
	ld.shared.f32 	%f25, [_ZZ19quantize_nf4_kernelPKfPhPfiE7s_scale];
	div.rn.f32 	%f26, %f24, %f25;
	ld.const.f32 	%f27, [d_nf4_levels];
	sub.f32 	%f28, %f26, %f27;
	abs.f32 	%f29, %f28;
	ld.const.f32 	%f30, [d_nf4_levels+4];
	sub.f32 	%f31, %f26, %f30;
	abs.f32 	%f32, %f31;
	setp.lt.f32 	%p11, %f32, %f29;
	selp.f32 	%f33, %f32, %f29, %p11;
	selp.u16 	%rs2, 1, 0, %p11;
	ld.const.f32 	%f34, [d_nf4_levels+8];
	sub.f32 	%f35, %f26, %f34;
	abs.f32 	%f36, %f35;
	setp.lt.f32 	%p12, %f36, %f33;
	selp.f32 	%f37, %f36, %f33, %p12;
	selp.b16 	%rs3, 2, %rs2, %p12;
	ld.const.f32 	%f38, [d_nf4_levels+12];
	sub.f32 	%f39, %f26, %f38;
	abs.f32 	%f40, %f39;
	setp.lt.f32 	%p13, %f40, %f37;
	selp.f32 	%f41, %f40, %f37, %p13;
	selp.b16 	%rs4, 3, %rs3, %p13;
	ld.const.f32 	%f42, [d_nf4_levels+16];
	sub.f32 	%f43, %f26, %f42;
	abs.f32 	%f44, %f43;
	setp.lt.f32 	%p14, %f44, %f41;
	selp.f32 	%f45, %f44, %f41, %p14;
	selp.b16 	%rs5, 4, %rs4, %p14;
	ld.const.f32 	%f46, [d_nf4_levels+20];
	sub.f32 	%f47, %f26, %f46;
	abs.f32 	%f48, %f47;
	setp.lt.f32 	%p15, %f48, %f45;
	selp.f32 	%f49, %f48, %f45, %p15;
	selp.b16 	%rs6, 5, %rs5, %p15;
	ld.const.f32 	%f50, [d_nf4_levels+24];
	sub.f32 	%f51, %f26, %f50;
	abs.f32 	%f52, %f51;
	setp.lt.f32 	%p16, %f52, %f49;
	selp.f32 	%f53, %f52, %f49, %p16;
	selp.b16 	%rs7, 6, %rs6, %p16;
	ld.const.f32 	%f54, [d_nf4_levels+28];
	sub.f32 	%f55, %f26, %f54;
	abs.f32 	%f56, %f55;
	setp.lt.f32 	%p17, %f56, %f53;
	selp.f32 	%f57, %f56, %f53, %p17;
	selp.b16 	%rs8, 7, %rs7, %p17;
	ld.const.f32 	%f58, [d_nf4_levels+32];
	sub.f32 	%f59, %f26, %f58;
	abs.f32 	%f60, %f59;
	setp.lt.f32 	%p18, %f60, %f57;
	selp.f32 	%f61, %f60, %f57, %p18;
	selp.b16 	%rs9, 8, %rs8, %p18;
	ld.const.f32 	%f62, [d_nf4_levels+36];
	sub.f32 	%f63, %f26, %f62;
	abs.f32 	%f64, %f63;
	setp.lt.f32 	%p19, %f64, %f61;
	selp.f32 	%f65, %f64, %f61, %p19;
	selp.b16 	%rs10, 9, %rs9, %p19;
	ld.const.f32 	%f66, [d_nf4_levels+40];
	sub.f32 	%f67, %f26, %f66;
	abs.f32 	%f68, %f67;
	setp.lt.f32 	%p20, %f68, %f65;
	selp.f32 	%f69, %f68, %f65, %p20;
	selp.b16 	%rs11, 10, %rs10, %p20;
	ld.const.f32 	%f70, [d_nf4_levels+44];
	sub.f32 	%f71, %f26, %f70;
	abs.f32 	%f72, %f71;
	setp.lt.f32 	%p21, %f72, %f69;
	selp.f32 	%f73, %f72, %f69, %p21;
	selp.b16 	%rs12, 11, %rs11, %p21;
	ld.const.f32 	%f74, [d_nf4_levels+48];
	sub.f32 	%f75, %f26, %f74;
	abs.f32 	%f76, %f75;
	setp.lt.f32 	%p22, %f76, %f73;
	selp.f32 	%f77, %f76, %f73, %p22;
	selp.b16 	%rs13, 12, %rs12, %p22;
	ld.const.f32 	%f78, [d_nf4_levels+52];
	sub.f32 	%f79, %f26, %f78;
	abs.f32 	%f80, %f79;
	setp.lt.f32 	%p23, %f80, %f77;
	selp.f32 	%f81, %f80, %f77, %p23;
	selp.b16 	%rs14, 13, %rs13, %p23;
	ld.const.f32 	%f82, [d_nf4_levels+56];
	sub.f32 	%f83, %f26, %f82;
	abs.f32 	%f84, %f83;
	setp.lt.f32 	%p24, %f84, %f81;
	selp.f32 	%f85, %f84, %f81, %p24;
	selp.b16 	%rs15, 14, %rs14, %p24;
	ld.const.f32 	%f86, [d_nf4_levels+60];
	sub.f32 	%f87, %f26, %f86;
	abs.f32 	%f88, %f87;
	setp.lt.f32 	%p25, %f88, %f85;
	selp.b16 	%rs16, 15, %rs15, %p25;
	st.shared.u8 	[%r4], %rs16;
$L__BB0_19:
	setp.gt.u32 	%p26, %r2, 31;
	bar.sync 	0;
	@%p26 bra 	$L__BB0_21;
	add.s32 	%r15, %r4, %r2;
	ld.shared.u8 	%rs17, [%r15];
	ld.shared.u8 	%rs18, [%r15+1];
	shl.b16 	%rs19, %rs17, 4;
	and.b16  	%rs20, %rs18, 15;
	or.b16  	%rs21, %rs20, %rs19;
	shl.b32 	%r16, %r1, 5;
	sub.s32 	%r17, %r3, %r16;
	cvt.u64.u32 	%rd10, %r17;
	cvta.to.global.u64 	%rd11, %rd2;
	add.s64 	%rd12, %rd11, %rd10;
	st.global.u8 	[%rd12], %rs21;
$L__BB0_21:
	ret;

}
	// .globl	_Z21dequantize_nf4_kernelPKhPKfPfi
.visible .entry _Z21dequantize_nf4_kernelPKhPKfPfi(
	.param .u64 .ptr .align 1 _Z21dequantize_nf4_kernelPKhPKfPfi_param_0,
	.param .u64 .ptr .align 1 _Z21dequantize_nf4_kernelPKhPKfPfi_param_1,
	.param .u64 .ptr .align 1 _Z21dequantize_nf4_kernelPKhPKfPfi_param_2,
	.param .u32 _Z21dequantize_nf4_kernelPKhPKfPfi_param_3
)
{
	.reg .pred 	%p<9>;
	.reg .b16 	%rs<5>;
	.reg .b32 	%r<16>;
	.reg .b32 	%f<5>;
	.reg .b64 	%rd<16>;
	// demoted variable
	.shared .align 4 .f32 _ZZ21dequantize_nf4_kernelPKhPKfPfiE7s_scale;
	// demoted variable
	.shared .align 1 .b8 _ZZ21dequantize_nf4_kernelPKhPKfPfiE8s_packed[32];
	// demoted variable
	.shared .align 1 .b8 _ZZ21dequantize_nf4_kernelPKhPKfPfiE9s_indices[64];
	ld.param.u64 	%rd1, [_Z21dequantize_nf4_kernelPKhPKfPfi_param_0];
	ld.param.u64 	%rd2, [_Z21dequantize_nf4_kernelPKhPKfPfi_param_1];
	ld.param.u64 	%rd3, [_Z21dequantize_nf4_kernelPKhPKfPfi_param_2];
	ld.param.u32 	%r5, [_Z21dequantize_nf4_kernelPKhPKfPfi_param_3];
	mov.u32 	%r1, %ctaid.x;
	mov.u32 	%r2, %tid.x;
	shl.b32 	%r6, %r1, 6;
	add.s32 	%r3, %r6, %r2;
	setp.ne.s32 	%p2, %r2, 0;
	mov.u32 	%r7, _ZZ21dequantize_nf4_kernelPKhPKfPfiE8s_packed;
	add.s32 	%r4, %r7, %r2;
	@%p2 bra 	$L__BB1_2;
	cvta.to.global.u64 	%rd4, %rd2;
	mul.wide.u32 	%rd5, %r1, 4;
	add.s64 	%rd6, %rd4, %rd5;
	ld.global.f32 	%f1, [%rd6];
	st.shared.f32 	[_ZZ21dequantize_nf4_kernelPKhPKfPfiE7s_scale], %f1;
	bra.uni 	$L__BB1_3;
$L__BB1_2:
	setp.gt.u32 	%p4, %r2, 31;
	mov.pred 	%p8, 0;
	@%p4 bra 	$L__BB1_4;
$L__BB1_3:
	shl.b32 	%r8, %r1, 5;
	sub.s32 	%r9, %r3, %r8;
	cvt.u64.u32 	%rd7, %r9;
	cvta.to.global.u64 	%rd8, %rd1;
	add.s64 	%rd9, %rd8, %rd7;
	ld.global.u8 	%rs1, [%rd9];
	st.shared.u8 	[%r4], %rs1;
	mov.pred 	%p8, -1;
$L__BB1_4:
	bar.sync 	0;
	not.pred 	%p6, %p8;
	@%p6 bra 	$L__BB1_6;
	ld.shared.u8 	%rs2, [%r4];
	shr.u16 	%rs3, %rs2, 4;
	shl.b32 	%r10, %r2, 1;
	mov.u32 	%r11, _ZZ21dequantize_nf4_kernelPKhPKfPfiE9s_indices;
	add.s32 	%r12, %r11, %r10;
	st.shared.u8 	[%r12], %rs3;
	and.b16  	%rs4, %rs2, 15;
	st.shared.u8 	[%r12+1], %rs4;
$L__BB1_6:
	bar.sync 	0;
	setp.ge.s32 	%p7, %r3, %r5;
	@%p7 bra 	$L__BB1_8;
	mov.u32 	%r13, _ZZ21dequantize_nf4_kernelPKhPKfPfiE9s_indices;
	add.s32 	%r14, %r13, %r2;
	ld.shared.u8 	%r15, [%r14];
	mul.wide.u32 	%rd10, %r15, 4;
	mov.u64 	%rd11, d_nf4_levels;
	add.s64 	%rd12, %rd11, %rd10;
	ld.const.f32 	%f2, [%rd12];
	ld.shared.f32 	%f3, [_ZZ21dequantize_nf4_kernelPKhPKfPfiE7s_scale];
	mul.f32 	%f4, %f2, %f3;
	cvta.to.global.u64 	%rd13, %rd3;
	mul.wide.u32 	%rd14, %r3, 4;
	add.s64 	%rd15, %rd13, %rd14;
	st.global.f32 	[%rd15], %f4;
$L__BB1_8:
	ret;

}
	// .globl	_Z29double_quantize_scales_kernelPKfPhfi
.visible .entry _Z29double_quantize_scales_kernelPKfPhfi(
	.param .u64 .ptr .align 1 _Z29double_quantize_scales_kernelPKfPhfi_param_0,
	.param .u64 .ptr .align 1 _Z29double_quantize_scales_kernelPKfPhfi_param_1,
	.param .f32 _Z29double_quantize_scales_kernelPKfPhfi_param_2,
	.param .u32 _Z29double_quantize_scales_kernelPKfPhfi_param_3
)
{
	.reg .pred 	%p<3>;
	.reg .b32 	%r<7>;
	.reg .b32 	%f<12>;
	.reg .b64 	%rd<9>;

	ld.param.u64 	%rd1, [_Z29double_quantize_scales_kernelPKfPhfi_param_0];
	ld.param.u64 	%rd2, [_Z29double_quantize_scales_kernelPKfPhfi_param_1];
	ld.param.f32 	%f3, [_Z29double_quantize_scales_kernelPKfPhfi_param_2];
	ld.param.u32 	%r2, [_Z29double_quantize_scales_kernelPKfPhfi_param_3];
	mov.u32 	%r3, %ctaid.x;
	mov.u32 	%r4, %ntid.x;
	mov.u32 	%r5, %tid.x;
	mad.lo.s32 	%r1, %r3, %r4, %r5;
	setp.ge.s32 	%p1, %r1, %r2;
	@%p1 bra 	$L__BB2_4;
	setp.leu.f32 	%p2, %f3, 0f00000000;
	mov.f32 	%f11, 0f00000000;
	@%p2 bra 	$L__BB2_3;
	cvta.to.global.u64 	%rd3, %rd1;
	mul.wide.s32 	%rd4, %r1, 4;
	add.s64 	%rd5, %rd3, %rd4;
	ld.global.f32 	%f5, [%rd5];
	div.rn.f32 	%f6, %f5, %f3;
	mul.f32 	%f11, %f6, 0f41700000;
$L__BB2_3:
	mov.f32 	%f7, 0f3F000000;
	copysign.f32 	%f8, %f11, %f7;
	add.rz.f32 	%f9, %f11, %f8;
	cvt.rzi.f32.f32 	%f10, %f9;
	cvt.rzi.u32.f32 	%r6, %f10;
	cvt.s64.s32 	%rd6, %r1;
	cvta.to.global.u64 	%rd7, %rd2;
	add.s64 	%rd8, %rd7, %rd6;
	st.global.u8 	[%rd8], %r6;
$L__BB2_4:
	ret;

}
	// .globl	_Z31double_dequantize_scales_kernelPKhPffi
.visible .entry _Z31double_dequantize_scales_kernelPKhPffi(
	.param .u64 .ptr .align 1 _Z31double_dequantize_scales_kernelPKhPffi_param_0,
	.param .u64 .ptr .align 1 _Z31double_dequantize_scales_kernelPKhPffi_param_1,
	.param .f32 _Z31double_dequantize_scales_kernelPKhPffi_param_2,
	.param .u32 _Z31double_dequantize_scales_kernelPKhPffi_param_3
)
{
	.reg .pred 	%p<2>;
	.reg .b16 	%rs<2>;
	.reg .b32 	%r<6>;
	.reg .b32 	%f<5>;
	.reg .b64 	%rd<9>;

	ld.param.u64 	%rd1, [_Z31double_dequantize_scales_kernelPKhPffi_param_0];
	ld.param.u64 	%rd2, [_Z31double_dequantize_scales_kernelPKhPffi_param_1];
	ld.param.f32 	%f1, [_Z31double_dequantize_scales_kernelPKhPffi_param_2];
	ld.param.u32 	%r2, [_Z31double_dequantize_scales_kernelPKhPffi_param_3];
	mov.u32 	%r3, %ctaid.x;
	mov.u32 	%r4, %ntid.x;
	mov.u32 	%r5, %tid.x;
	mad.lo.s32 	%r1, %r3, %r4, %r5;
	setp.ge.s32 	%p1, %r1, %r2;
	@%p1 bra 	$L__BB3_2;
	cvta.to.global.u64 	%rd3, %rd1;
	cvta.to.global.u64 	%rd4, %rd2;
	cvt.s64.s32 	%rd5, %r1;
	add.s64 	%rd6, %rd3, %rd5;
	ld.global.u8 	%rs1, [%rd6];
	cvt.rn.f32.u16 	%f2, %rs1;
	div.rn.f32 	%f3, %f2, 0f41700000;
	mul.f32 	%f4, %f1, %f3;
	mul.wide.s32 	%rd7, %r1, 4;
	add.s64 	%rd8, %rd4, %rd7;
	st.global.f32 	[%rd8], %f4;
$L__BB3_2:
	ret;

}


// ===== COMPILED SASS (sm_100) =====

	.target	sm_100

	.elftype	@"ET_EXEC"


//--------------------- .note.nv.tkinfo           --------------------------
	.section	.note.nv.tkinfo,"",@"SHT_NOTE"
	.sectionflags	@"SHF_NOTE_NV_TKINFO"
	.tkinfo
        /*0018*/ 	.word	0x00000002
        /*0030*/ 	.string	""
        /*0030*/ 	.string	"ptxas"
        /*0030*/ 	.string	"Cuda compilation tools, release 13.0, V13.0.88"
        /*0030*/ 	.string	"Build cuda_13.0.r13.0/compiler.36424714_0"
        /*0030*/ 	.string	"-arch sm_100 -m 64 "



//--------------------- .note.nv.cuinfo           --------------------------
	.section	.note.nv.cuinfo,"",@"SHT_NOTE"
	.sectionflags	@"SHF_NOTE_NV_CUINFO"
        /*0018*/ 	.short	0x0002
        /*001a*/ 	.short	0x0064
        /*001c*/ 	.short	0x0082
	.zero		2


//--------------------- .nv.info                  --------------------------
	.section	.nv.info,"",@"SHT_CUDA_INFO"
	.align	4


	//----- nvinfo : EIATTR_REGCOUNT
	.align		4
        /*0000*/ 	.byte	0x04, 0x2f
        /*0002*/ 	.short	(.L_2 - .L_1)
	.align		4
.L_1:
        /*0004*/ 	.word	index@(_Z19quantize_nf4_kernelPKfPhPfi)
        /*0008*/ 	.word	0x00000012


	//----- nvinfo : EIATTR_FRAME_SIZE
	.align		4
.L_2:
        /*000c*/ 	.byte	0x04, 0x11
        /*000e*/ 	.short	(.L_4 - .L_3)
	.align		4
.L_3:
        /*0010*/ 	.word	index@($__internal_2_$__cuda_sm3x_div_rn_noftz_f32_slowpath)
        /*0014*/ 	.word	0x00000000


	//----- nvinfo : EIATTR_FRAME_SIZE
	.align		4
.L_4:
        /*0018*/ 	.byte	0x04, 0x11
        /*001a*/ 	.short	(.L_6 - .L_5)
	.align		4
.L_5:
        /*001c*/ 	.word	index@(_Z19quantize_nf4_kernelPKfPhPfi)
        /*0020*/ 	.word	0x00000000


	//----- nvinfo : EIATTR_REGCOUNT
	.align		4
.L_6:
        /*0024*/ 	.byte	0x04, 0x2f
        /*0026*/ 	.short	(.L_8 - .L_7)
	.align		4
.L_7:
        /*0028*/ 	.word	index@(_Z21dequantize_nf4_kernelPKhPKfPfi)
        /*002c*/ 	.word	0x0000000e


	//----- nvinfo : EIATTR_FRAME_SIZE
	.align		4
.L_8:
        /*0030*/ 	.byte	0x04, 0x11
        /*0032*/ 	.short	(.L_10 - .L_9)
	.align		4
.L_9:
        /*0034*/ 	.word	index@(_Z21dequantize_nf4_kernelPKhPKfPfi)
        /*0038*/ 	.word	0x00000000


	//----- nvinfo : EIATTR_REGCOUNT
	.align		4
.L_10:
        /*003c*/ 	.byte	0x04, 0x2f
        /*003e*/ 	.short	(.L_12 - .L_11)
	.align		4
.L_11:
        /*0040*/ 	.word	index@(_Z29double_quantize_scales_kernelPKfPhfi)
        /*0044*/ 	.word	0x00000010


	//----- nvinfo : EIATTR_FRAME_SIZE
	.align		4
.L_12:
        /*0048*/ 	.byte	0x04, 0x11
        /*004a*/ 	.short	(.L_14 - .L_13)
	.align		4
.L_13:
        /*004c*/ 	.word	index@($__internal_1_$__cuda_sm3x_div_rn_noftz_f32_slowpath)
        /*0050*/ 	.word	0x00000000


	//----- nvinfo : EIATTR_FRAME_SIZE
	.align		4
.L_14:
        /*0054*/ 	.byte	0x04, 0x11
        /*0056*/ 	.short	(.L_16 - .L_15)
	.align		4
.L_15:
        /*0058*/ 	.word	index@(_Z29double_quantize_scales_kernelPKfPhfi)
        /*005c*/ 	.word	0x00000000


	//----- nvinfo : EIATTR_REGCOUNT
	.align		4
.L_16:
        /*0060*/ 	.byte	0x04, 0x2f
        /*0062*/ 	.short	(.L_18 - .L_17)
	.align		4
.L_17:
        /*0064*/ 	.word	index@(_Z31double_dequantize_scales_kernelPKhPffi)
        /*0068*/ 	.word	0x0000000d


	//----- nvinfo : EIATTR_FRAME_SIZE
	.align		4
.L_18:
        /*006c*/ 	.byte	0x04, 0x11
        /*006e*/ 	.short	(.L_20 - .L_19)
	.align		4
.L_19:
        /*0070*/ 	.word	index@($__internal_0_$__cuda_sm3x_div_rn_noftz_f32_slowpath)
        /*0074*/ 	.word	0x00000000


	//----- nvinfo : EIATTR_FRAME_SIZE
	.align		4
.L_20:
        /*0078*/ 	.byte	0x04, 0x11
        /*007a*/ 	.short	(.L_22 - .L_21)
	.align		4
.L_21:
        /*007c*/ 	.word	index@(_Z31double_dequantize_scales_kernelPKhPffi)
        /*0080*/ 	.word	0x00000000


	//----- nvinfo : EIATTR_MIN_STACK_SIZE
	.align		4
.L_22:
        /*0084*/ 	.byte	0x04, 0x12
        /*0086*/ 	.short	(.L_24 - .L_23)
	.align		4
.L_23:
        /*0088*/ 	.word	index@(_Z31double_dequantize_scales_kernelPKhPffi)
        /*008c*/ 	.word	0x00000000


	//----- nvinfo : EIATTR_MIN_STACK_SIZE
	.align		4
.L_24:
        /*0090*/ 	.byte	0x04, 0x12
        /*0092*/ 	.short	(.L_26 - .L_25)
	.align		4
.L_25:
        /*0094*/ 	.word	index@(_Z29double_quantize_scales_kernelPKfPhfi)
        /*0098*/ 	.word	0x00000000


	//----- nvinfo : EIATTR_MIN_STACK_SIZE
	.align		4
.L_26:
        /*009c*/ 	.byte	0x04, 0x12
        /*009e*/ 	.short	(.L_28 - .L_27)
	.align		4
.L_27:
        /*00a0*/ 	.word	index@(_Z21dequantize_nf4_kernelPKhPKfPfi)
        /*00a4*/ 	.word	0x00000000


	//----- nvinfo : EIATTR_MIN_STACK_SIZE
	.align		4
.L_28:
        /*00a8*/ 	.byte	0x04, 0x12
        /*00aa*/ 	.short	(.L_30 - .L_29)
	.align		4
.L_29:
        /*00ac*/ 	.word	index@(_Z19quantize_nf4_kernelPKfPhPfi)
        /*00b0*/ 	.word	0x00000000
.L_30:


//--------------------- .nv.compat                --------------------------
	.section	.nv.compat,"",@"SHT_CUDA_COMPAT_INFO"
	.align	4
        /*0000*/ 	.byte	0x02, 0x09, 0x00, 0x00, 0x02, 0x02, 0x01, 0x00, 0x02, 0x05, 0x05, 0x00, 0x03, 0x07, 0x01, 0x01
        /*0010*/ 	.byte	0x02, 0x03, 0x00, 0x00, 0x02, 0x06, 0x01, 0x00, 0x04, 0x0b, 0x08, 0x00, 0x01, 0x00, 0x00, 0x00
        /*0020*/ 	.byte	0x00, 0x00, 0x00, 0x00


//--------------------- .nv.info._Z31double_dequantize_scales_kernelPKhPffi --------------------------
	.section	.nv.info._Z31double_dequantize_scales_kernelPKhPffi,"",@"SHT_CUDA_INFO"
	.sectionflags	@""
	.align	4


	//----- nvinfo : EIATTR_CUDA_API_VERSION
	.align		4
        /*0000*/ 	.byte	0x04, 0x37
        /*0002*/ 	.short	(.L_32 - .L_31)
.L_31:
        /*0004*/ 	.word	0x00000082


	//----- nvinfo : EIATTR_KPARAM_INFO
	.align		4
.L_32:
        /*0008*/ 	.byte	0x04, 0x17
        /*000a*/ 	.short	(.L_34 - .L_33)
.L_33:
        /*000c*/ 	.word	0x00000000
        /*0010*/ 	.short	0x0003
        /*0012*/ 	.short	0x0014
        /*0014*/ 	.byte	0x00, 0xf0, 0x11, 0x00


	//----- nvinfo : EIATTR_KPARAM_INFO
	.align		4
.L_34:
        /*0018*/ 	.byte	0x04, 0x17
        /*001a*/ 	.short	(.L_36 - .L_35)
.L_35:
        /*001c*/ 	.word	0x00000000
        /*0020*/ 	.short	0x0002
        /*0022*/ 	.short	0x0010
        /*0024*/ 	.byte	0x00, 0xf0, 0x11, 0x00


	//----- nvinfo : EIATTR_KPARAM_INFO
	.align		4
.L_36:
        /*0028*/ 	.byte	0x04, 0x17
        /*002a*/ 	.short	(.L_38 - .L_37)
.L_37:
        /*002c*/ 	.word	0x00000000
        /*0030*/ 	.short	0x0001
        /*0032*/ 	.short	0x0008
        /*0034*/ 	.byte	0x00, 0xf5, 0x21, 0x00


	//----- nvinfo : EIATTR_KPARAM_INFO
	.align		4
.L_38:
        /*0038*/ 	.byte	0x04, 0x17
        /*003a*/ 	.short	(.L_40 - .L_39)
.L_39:
        /*003c*/ 	.word	0x00000000
        /*0040*/ 	.short	0x0000
        /*0042*/ 	.short	0x0000
        /*0044*/ 	.byte	0x00, 0xf5, 0x21, 0x00


	//----- nvinfo : EIATTR_SPARSE_MMA_MASK
	.align		4
.L_40:
        /*0048*/ 	.byte	0x03, 0x50
        /*004a*/ 	.short	0x0000


	//----- nvinfo : EIATTR_MAXREG_COUNT
	.align		4
        /*004c*/ 	.byte	0x03, 0x1b
        /*004e*/ 	.short	0x00ff


	//----- nvinfo : EIATTR_MERCURY_ISA_VERSION
	.align		4
        /*0050*/ 	.byte	0x03, 0x5f
        /*0052*/ 	.short	0x0101


	//----- nvinfo : EIATTR_VRC_CTA_INIT_COUNT
	.align		4
        /*0054*/ 	.byte	0x02, 0x4a
	.zero		1
	.zero		1


	//----- nvinfo : EIATTR_EXIT_INSTR_OFFSETS
	.align		4
        /*0058*/ 	.byte	0x04, 0x1c
        /*005a*/ 	.short	(.L_42 - .L_41)


	//   ....[0]....
.L_41:
        /*005c*/ 	.word	0x00000070


	//   ....[1]....
        /*0060*/ 	.word	0x00000200


	//----- nvinfo : EIATTR_CRS_STACK_SIZE
	.align		4
.L_42:
        /*0064*/ 	.byte	0x04, 0x1e
        /*0066*/ 	.short	(.L_44 - .L_43)
.L_43:
        /*0068*/ 	.word	0x00000000


	//----- nvinfo : EIATTR_CBANK_PARAM_SIZE
	.align		4
.L_44:
        /*006c*/ 	.byte	0x03, 0x19
        /*006e*/ 	.short	0x0018


	//----- nvinfo : EIATTR_PARAM_CBANK
	.align		4
        /*0070*/ 	.byte	0x04, 0x0a
        /*0072*/ 	.short	(.L_46 - .L_45)
	.align		4
.L_45:
        /*0074*/ 	.word	index@(.nv.constant0._Z31double_dequantize_scales_kernelPKhPffi)
        /*0078*/ 	.short	0x0380
        /*007a*/ 	.short	0x0018


	//----- nvinfo : EIATTR_SW_WAR
	.align		4
.L_46:
        /*007c*/ 	.byte	0x04, 0x36
        /*007e*/ 	.short	(.L_48 - .L_47)
.L_47:
        /*0080*/ 	.word	0x00000008
.L_48:


//--------------------- .nv.info._Z29double_quantize_scales_kernelPKfPhfi --------------------------
	.section	.nv.info._Z29double_quantize_scales_kernelPKfPhfi,"",@"SHT_CUDA_INFO"
	.sectionflags	@""
	.align	4


	//----- nvinfo : EIATTR_CUDA_API_VERSION
	.align		4
        /*0000*/ 	.byte	0x04, 0x37
        /*0002*/ 	.short	(.L_50 - .L_49)
.L_49:
        /*0004*/ 	.word	0x00000082


	//----- nvinfo : EIATTR_KPARAM_INFO
	.align		4
.L_50:
        /*0008*/ 	.byte	0x04, 0x17
        /*000a*/ 	.short	(.L_52 - .L_51)
.L_51:
        /*000c*/ 	.word	0x00000000
        /*0010*/ 	.short	0x0003
        /*0012*/ 	.short	0x0014
        /*0014*/ 	.byte	0x00, 0xf0, 0x11, 0x00


	//----- nvinfo : EIATTR_KPARAM_INFO
	.align		4
.L_52:
        /*0018*/ 	.byte	0x04, 0x17
        /*001a*/ 	.short	(.L_54 - .L_53)
.L_53:
        /*001c*/ 	.word	0x00000000
        /*0020*/ 	.short	0x0002
        /*0022*/ 	.short	0x0010
        /*0024*/ 	.byte	0x00, 0xf0, 0x11, 0x00


	//----- nvinfo : EIATTR_KPARAM_INFO
	.align		4
.L_54:
        /*0028*/ 	.byte	0x04, 0x17
        /*002a*/ 	.short	(.L_56 - .L_55)
.L_55:
        /*002c*/ 	.word	0x00000000
        /*0030*/ 	.short	0x0001
        /*0032*/ 	.short	0x0008
        /*0034*/ 	.byte	0x00, 0xf5, 0x21, 0x00


	//----- nvinfo : EIATTR_KPARAM_INFO
	.align		4
.L_56:
        /*0038*/ 	.byte	0x04, 0x17
        /*003a*/ 	.short	(.L_58 - .L_57)
.L_57:
        /*003c*/ 	.word	0x00000000
        /*0040*/ 	.short	0x0000
        /*0042*/ 	.short	0x0000
        /*0044*/ 	.byte	0x00, 0xf5, 0x21, 0x00


	//----- nvinfo : EIATTR_SPARSE_MMA_MASK
	.align		4
.L_58:
        /*0048*/ 	.byte	0x03, 0x50
        /*004a*/ 	.short	0x0000


	//----- nvinfo : EIATTR_MAXREG_COUNT
	.align		4
        /*004c*/ 	.byte	0x03, 0x1b
        /*004e*/ 	.short	0x00ff


	//----- nvinfo : EIATTR_MERCURY_ISA_VERSION
	.align		4
        /*0050*/ 	.byte	0x03, 0x5f
        /*0052*/ 	.short	0x0101


	//----- nvinfo : EIATTR_VRC_CTA_INIT_COUNT
	.align		4
        /*0054*/ 	.byte	0x02, 0x4a
	.zero		1
	.zero		1


	//----- nvinfo : EIATTR_EXIT_INSTR_OFFSETS
	.align		4
        /*0058*/ 	.byte	0x04, 0x1c
        /*005a*/ 	.short	(.L_60 - .L_59)


	//   ....[0]....
.L_59:
        /*005c*/ 	.word	0x00000070


	//   ....[1]....
        /*0060*/ 	.word	0x00000260


	//----- nvinfo : EIATTR_CRS_STACK_SIZE
	.align		4
.L_60:
        /*0064*/ 	.byte	0x04, 0x1e
        /*0066*/ 	.short	(.L_62 - .L_61)
.L_61:
        /*0068*/ 	.word	0x00000000


	//----- nvinfo : EIATTR_CBANK_PARAM_SIZE
	.align		4
.L_62:
        /*006c*/ 	.byte	0x03, 0x19
        /*006e*/ 	.short	0x0018


	//----- nvinfo : EIATTR_PARAM_CBANK
	.align		4
        /*0070*/ 	.byte	0x04, 0x0a
        /*0072*/ 	.short	(.L_64 - .L_63)
	.align		4
.L_63:
        /*0074*/ 	.word	index@(.nv.constant0._Z29double_quantize_scales_kernelPKfPhfi)
        /*0078*/ 	.short	0x0380
        /*007a*/ 	.short	0x0018


	//----- nvinfo : EIATTR_SW_WAR
	.align		4
.L_64:
        /*007c*/ 	.byte	0x04, 0x36
        /*007e*/ 	.short	(.L_66 - .L_65)
.L_65:
        /*0080*/ 	.word	0x00000008
.L_66:


//--------------------- .nv.info._Z21dequantize_nf4_kernelPKhPKfPfi --------------------------
	.section	.nv.info._Z21dequantize_nf4_kernelPKhPKfPfi,"",@"SHT_CUDA_INFO"
	.sectionflags	@""
	.align	4


	//----- nvinfo : EIATTR_CUDA_API_VERSION
	.align		4
        /*0000*/ 	.byte	0x04, 0x37
        /*0002*/ 	.short	(.L_68 - .L_67)
.L_67:
        /*0004*/ 	.word	0x00000082


	//----- nvinfo : EIATTR_KPARAM_INFO
	.align		4
.L_68:
        /*0008*/ 	.byte	0x04, 0x17
        /*000a*/ 	.short	(.L_70 - .L_69)
.L_69:
        /*000c*/ 	.word	0x00000000
        /*0010*/ 	.short	0x0003
        /*0012*/ 	.short	0x0018
        /*0014*/ 	.byte	0x00, 0xf0, 0x11, 0x00


	//----- nvinfo : EIATTR_KPARAM_INFO
	.align		4
.L_70:
        /*0018*/ 	.byte	0x04, 0x17
        /*001a*/ 	.short	(.L_72 - .L_71)
.L_71:
        /*001c*/ 	.word	0x00000000
        /*0020*/ 	.short	0x0002
        /*0022*/ 	.short	0x0010
        /*0024*/ 	.byte	0x00, 0xf5, 0x21, 0x00


	//----- nvinfo : EIATTR_KPARAM_INFO
	.align		4
.L_72:
        /*0028*/ 	.byte	0x04, 0x17
        /*002a*/ 	.short	(.L_74 - .L_73)
.L_73:
        /*002c*/ 	.word	0x00000000
        /*0030*/ 	.short	0x0001
        /*0032*/ 	.short	0x0008
        /*0034*/ 	.byte	0x00, 0xf5, 0x21, 0x00


	//----- nvinfo : EIATTR_KPARAM_INFO
	.align		4
.L_74:
        /*0038*/ 	.byte	0x04, 0x17
        /*003a*/ 	.short	(.L_76 - .L_75)
.L_75:
        /*003c*/ 	.word	0x00000000
        /*0040*/ 	.short	0x0000
        /*0042*/ 	.short	0x0000
        /*0044*/ 	.byte	0x00, 0xf5, 0x21, 0x00


	//----- nvinfo : EIATTR_SPARSE_MMA_MASK
	.align		4
.L_76:
        /*0048*/ 	.byte	0x03, 0x50
        /*004a*/ 	.short	0x0000


	//----- nvinfo : EIATTR_MAXREG_COUNT
	.align		4
        /*004c*/ 	.byte	0x03, 0x1b
        /*004e*/ 	.short	0x00ff


	//----- nvinfo : EIATTR_NUM_BARRIERS
	.align		4
        /*0050*/ 	.byte	0x02, 0x4c
        /*0052*/ 	.byte	0x01
	.zero		1


	//----- nvinfo : EIATTR_MERCURY_ISA_VERSION
	.align		4
        /*0054*/ 	.byte	0x03, 0x5f
        /*0056*/ 	.short	0x0101


	//----- nvinfo : EIATTR_VRC_CTA_INIT_COUNT
	.align		4
        /*0058*/ 	.byte	0x02, 0x4a
	.zero		1
	.zero		1


	//----- nvinfo : EIATTR_EXIT_INSTR_OFFSETS
	.align		4
        /*005c*/ 	.byte	0x04, 0x1c
        /*005e*/ 	.short	(.L_78 - .L_77)


	//   ....[0]....
.L_77:
        /*0060*/ 	.word	0x000002d0


	//   ....[1]....
        /*0064*/ 	.word	0x000003a0


	//----- nvinfo : EIATTR_CRS_STACK_SIZE
	.align		4
.L_78:
        /*0068*/ 	.byte	0x04, 0x1e
        /*006a*/ 	.short	(.L_80 - .L_79)
.L_79:
        /*006c*/ 	.word	0x00000000


	//----- nvinfo : EIATTR_CBANK_PARAM_SIZE
	.align		4
.L_80:
        /*0070*/ 	.byte	0x03, 0x19
        /*0072*/ 	.short	0x001c


	//----- nvinfo : EIATTR_PARAM_CBANK
	.align		4
        /*0074*/ 	.byte	0x04, 0x0a
        /*0076*/ 	.short	(.L_82 - .L_81)
	.align		4
.L_81:
        /*0078*/ 	.word	index@(.nv.constant0._Z21dequantize_nf4_kernelPKhPKfPfi)
        /*007c*/ 	.short	0x0380
        /*007e*/ 	.short	0x001c


	//----- nvinfo : EIATTR_SW_WAR
	.align		4
.L_82:
        /*0080*/ 	.byte	0x04, 0x36
        /*0082*/ 	.short	(.L_84 - .L_83)
.L_83:
        /*0084*/ 	.word	0x00000008
.L_84:


//--------------------- .nv.info._Z19quantize_nf4_kernelPKfPhPfi --------------------------
	.section	.nv.info._Z19quantize_nf4_kernelPKfPhPfi,"",@"SHT_CUDA_INFO"
	.sectionflags	@""
	.align	4


	//----- nvinfo : EIATTR_CUDA_API_VERSION
	.align		4
        /*0000*/ 	.byte	0x04, 0x37
        /*0002*/ 	.short	(.L_86 - .L_85)
.L_85:
        /*0004*/ 	.word	0x00000082


	//----- nvinfo : EIATTR_KPARAM_INFO
	.align		4
.L_86:
        /*0008*/ 	.byte	0x04, 0x17
        /*000a*/ 	.short	(.L_88 - .L_87)
.L_87:
        /*000c*/ 	.word	0x00000000
        /*0010*/ 	.short	0x0003
        /*0012*/ 	.short	0x0018
        /*0014*/ 	.byte	0x00, 0xf0, 0x11, 0x00


	//----- nvinfo : EIATTR_KPARAM_INFO
	.align		4
.L_88:
        /*0018*/ 	.byte	0x04, 0x17
        /*001a*/ 	.short	(.L_90 - .L_89)
.L_89:
        /*001c*/ 	.word	0x00000000
        /*0020*/ 	.short	0x0002
        /*0022*/ 	.short	0x0010
        /*0024*/ 	.byte	0x00, 0xf5, 0x21, 0x00


	//----- nvinfo : EIATTR_KPARAM_INFO
	.align		4
.L_90:
        /*0028*/ 	.byte	0x04, 0x17
        /*002a*/ 	.short	(.L_92 - .L_91)
.L_91:
        /*002c*/ 	.word	0x00000000
        /*0030*/ 	.short	0x0001
        /*0032*/ 	.short	0x0008
        /*0034*/ 	.byte	0x00, 0xf5, 0x21, 0x00


	//----- nvinfo : EIATTR_KPARAM_INFO
	.align		4
.L_92:
        /*0038*/ 	.byte	0x04, 0x17
        /*003a*/ 	.short	(.L_94 - .L_93)
.L_93:
        /*003c*/ 	.word	0x00000000
        /*0040*/ 	.short	0x0000
        /*0042*/ 	.short	0x0000
        /*0044*/ 	.byte	0x00, 0xf5, 0x21, 0x00


	//----- nvinfo : EIATTR_SPARSE_MMA_MASK
	.align		4
.L_94:
        /*0048*/ 	.byte	0x03, 0x50
        /*004a*/ 	.short	0x0000


	//----- nvinfo : EIATTR_MAXREG_COUNT
	.align		4
        /*004c*/ 	.byte	0x03, 0x1b
        /*004e*/ 	.short	0x00ff


	//----- nvinfo : EIATTR_NUM_BARRIERS
	.align		4
        /*0050*/ 	.byte	0x02, 0x4c
        /*0052*/ 	.byte	0x01
	.zero		1


	//----- nvinfo : EIATTR_MERCURY_ISA_VERSION
	.align		4
        /*0054*/ 	.byte	0x03, 0x5f
        /*0056*/ 	.short	0x0101


	//----- nvinfo : EIATTR_VRC_CTA_INIT_COUNT
	.align		4
        /*0058*/ 	.byte	0x02, 0x4a
	.zero		1
	.zero		1


	//----- nvinfo : EIATTR_EXIT_INSTR_OFFSETS
	.align		4
        /*005c*/ 	.byte	0x04, 0x1c
        /*005e*/ 	.short	(.L_96 - .L_95)


	//   ....[0]....
.L_95:
        /*0060*/ 	.word	0x000009d0


	//   ....[1]....
        /*0064*/ 	.word	0x00000a80


	//----- nvinfo : EIATTR_CRS_STACK_SIZE
	.align		4
.L_96:
        /*0068*/ 	.byte	0x04, 0x1e
        /*006a*/ 	.short	(.L_98 - .L_97)
.L_97:
        /*006c*/ 	.word	0x00000000


	//----- nvinfo : EIATTR_CBANK_PARAM_SIZE
	.align		4
.L_98:
        /*0070*/ 	.byte	0x03, 0x19
        /*0072*/ 	.short	0x001c


	//----- nvinfo : EIATTR_PARAM_CBANK
	.align		4
        /*0074*/ 	.byte	0x04, 0x0a
        /*0076*/ 	.short	(.L_100 - .L_99)
	.align		4
.L_99:
        /*0078*/ 	.word	index@(.nv.constant0._Z19quantize_nf4_kernelPKfPhPfi)
        /*007c*/ 	.short	0x0380
        /*007e*/ 	.short	0x001c


	//----- nvinfo : EIATTR_SW_WAR
	.align		4
.L_100:
        /*0080*/ 	.byte	0x04, 0x36
        /*0082*/ 	.short	(.L_102 - .L_101)
.L_101:
        /*0084*/ 	.word	0x00000008
.L_102:


//--------------------- .nv.callgraph             --------------------------
	.section	.nv.callgraph,"",@"SHT_CUDA_CALLGRAPH"
	.align	4
	.sectionentsize	8
	.align		4
        /*0000*/ 	.word	0x00000000
	.align		4
        /*0004*/ 	.word	0xffffffff
	.align		4
        /*0008*/ 	.word	0x00000000
	.align		4
        /*000c*/ 	.word	0xfffffffe
	.align		4
        /*0010*/ 	.word	0x00000000
	.align		4
        /*0014*/ 	.word	0xfffffffd
	.align		4
        /*0018*/ 	.word	0x00000000
	.align		4
        /*001c*/ 	.word	0xfffffffc


//--------------------- .nv.constant3             --------------------------
	.section	.nv.constant3,"a",@progbits
	.align	4
.nv.constant3:
	.type		d_nf4_levels,@object
	.size		d_nf4_levels,(.L_0 - d_nf4_levels)
d_nf4_levels:
        /*0000*/ 	.byte	0x6d, 0xe7, 0x3b, 0xc0, 0x66, 0x66, 0x16, 0xc0, 0xc7, 0x4b, 0xe7, 0xbf, 0x75, 0x93, 0xa8, 0xbf
        /*0010*/ 	.byte	0x9c, 0xc4, 0x60, 0xbf, 0xd9, 0xce, 0xf7, 0xbe, 0x25, 0x06, 0x01, 0xbe, 0xb2, 0x9d, 0x6f, 0x3e
        /*0020*/ 	.byte	0xcf, 0xf7, 0x13, 0x3f, 0x81, 0x95, 0x63, 0x3f, 0x48, 0xe1, 0x9a, 0x3f, 0xc1, 0xca, 0xc1, 0x3f
        /*0030*/ 	.byte	0x66, 0x66, 0xe6, 0x3f, 0xcb, 0xa1, 0x05, 0x40, 0x9a, 0x99, 0x19, 0x40, 0x00, 0x00, 0x30, 0x40
.L_0:


//--------------------- .text._Z31double_dequantize_scales_kernelPKhPffi --------------------------
	.section	.text._Z31double_dequantize_scales_kernelPKhPffi,"ax",@progbits
	.align	128
        .global         _Z31double_dequantize_scales_kernelPKhPffi
        .type           _Z31double_dequantize_scales_kernelPKhPffi,@function
        .size           _Z31double_dequantize_scales_kernelPKhPffi,(.L_x_51 - _Z31double_dequantize_scales_kernelPKhPffi)
        .other          _Z31double_dequantize_scales_kernelPKhPffi,@"STO_CUDA_ENTRY STV_DEFAULT"
_Z31double_dequantize_scales_kernelPKhPffi:
.text._Z31double_dequantize_scales_kernelPKhPffi:
[----:B------:R-:W-:Y:S01]  /*0000*/  LDC R1, c[0x0][0x37c] ;  /* 0x0000df00ff017b82 */ /* 0x000fe20000000800 */
[----:B------:R-:W0:Y:S07]  /*0010*/  S2R R3, SR_TID.X ;  /* 0x0000000000037919 */ /* 0x000e2e0000002100 */
[----:B------:R-:W0:Y:S01]  /*0020*/  S2UR UR4, SR_CTAID.X ;  /* 0x00000000000479c3 */ /* 0x000e220000002500 */
[----:B------:R-:W1:Y:S07]  /*0030*/  LDCU UR5, c[0x0][0x394] ;  /* 0x00007280ff0577ac */ /* 0x000e6e0008000800 */
[----:B------:R-:W0:Y:S02]  /*0040*/  LDC R2, c[0x0][0x360] ;  /* 0x0000d800ff027b82 */ /* 0x000e240000000800 */
[----:B0-----:R-:W-:-:S05]  /*0050*/  IMAD R2, R2, UR4, R3 ;  /* 0x0000000402027c24 */ /* 0x001fca000f8e0203 */
[----:B-1----:R-:W-:-:S13]  /*0060*/  ISETP.GE.AND P0, PT, R2, UR5, PT ;  /* 0x0000000502007c0c */ /* 0x002fda000bf06270 */
[----:B------:R-:W-:Y:S05]  /*0070*/  @P0 EXIT ;  /* 0x000000000000094d */ /* 0x000fea0003800000 */
[----:B------:R-:W0:Y:S01]  /*0080*/  LDCU.64 UR4, c[0x0][0x380] ;  /* 0x00007000ff0477ac */ /* 0x000e220008000a00 */
[----:B------:R-:W1:Y:S01]  /*0090*/  LDCU.64 UR6, c[0x0][0x358] ;  /* 0x00006b00ff0677ac */ /* 0x000e620008000a00 */
[----:B0-----:R-:W-:-:S04]  /*00a0*/  IADD3 R4, P0, PT, R2, UR4, RZ ;  /* 0x0000000402047c10 */ /* 0x001fc8000ff1e0ff */
[----:B------:R-:W-:-:S05]  /*00b0*/  LEA.HI.X.SX32 R5, R2, UR5, 0x1, P0 ;  /* 0x0000000502057c11 */ /* 0x000fca00080f0eff */
[----:B-1----:R-:W2:Y:S01]  /*00c0*/  LDG.E.U8 R0, desc[UR6][R4.64] ;  /* 0x0000000604007981 */ /* 0x002ea2000c1e1100 */
[----:B------:R-:W-:Y:S01]  /*00d0*/  IMAD.MOV.U32 R6, RZ, RZ, 0x3d888889 ;  /* 0x3d888889ff067424 */ /* 0x000fe200078e00ff */
[----:B------:R-:W-:Y:S01]  /*00e0*/  BSSY.RECONVERGENT B1, `(.L_x_0) ;  /* 0x000000c000017945 */ /* 0x000fe20003800200 */
[----:B------:R-:W-:-:S04]  /*00f0*/  IMAD.MOV.U32 R3, RZ, RZ, 0x41700000 ;  /* 0x41700000ff037424 */ /* 0x000fc800078e00ff */
[----:B------:R-:W-:-:S04]  /*0100*/  FFMA R3, R6, -R3, 1 ;  /* 0x3f80000006037423 */ /* 0x000fc80000000803 */
[----:B------:R-:W-:Y:S01]  /*0110*/  FFMA R3, R3, R6, 0.066666670143604278564 ;  /* 0x3d88888903037423 */ /* 0x000fe20000000006 */
[----:B--2---:R-:W-:-:S04]  /*0120*/  I2FP.F32.U32 R0, R0 ;  /* 0x0000000000007245 */ /* 0x004fc80000201000 */
[----:B------:R-:W0:Y:S01]  /*0130*/  FCHK P0, R0, 15 ;  /* 0x4170000000007902 */ /* 0x000e220000000000 */
[----:B------:R-:W-:-:S04]  /*0140*/  FFMA R6, R0, R3, RZ ;  /* 0x0000000300067223 */ /* 0x000fc800000000ff */
[----:B------:R-:W-:-:S04]  /*0150*/  FFMA R7, R6, -15, R0 ;  /* 0xc170000006077823 */ /* 0x000fc80000000000 */
[----:B------:R-:W-:Y:S01]  /*0160*/  FFMA R6, R3, R7, R6 ;  /* 0x0000000703067223 */ /* 0x000fe20000000006 */
[----:B0-----:R-:W-:Y:S06]  /*0170*/  @!P0 BRA `(.L_x_1) ;  /* 0x0000000000088947 */ /* 0x001fec0003800000 */
[----:B------:R-:W-:-:S07]  /*0180*/  MOV R4, 0x1a0 ;  /* 0x000001a000047802 */ /* 0x000fce0000000f00 */
[----:B------:R-:W-:Y:S05]  /*0190*/  CALL.REL.NOINC `($__internal_0_$__cuda_sm3x_div_rn_noftz_f32_slowpath) ;  /* 0x00000000001c7944 */ /* 0x000fea0003c00000 */
.L_x_1:
[----:B------:R-:W-:Y:S05]  /*01a0*/  BSYNC.RECONVERGENT B1 ;  /* 0x0000000000017941 */ /* 0x000fea0003800200 */
.L_x_0:
[----:B------:R-:W0:Y:S01]  /*01b0*/  LDC.64 R4, c[0x0][0x388] ;  /* 0x0000e200ff047b82 */ /* 0x000e220000000a00 */
[----:B------:R-:W1:Y:S01]  /*01c0*/  LDCU UR4, c[0x0][0x390] ;  /* 0x00007200ff0477ac */ /* 0x000e620008000800 */
[----:B0-----:R-:W-:-:S04]  /*01d0*/  IMAD.WIDE R2, R2, 0x4, R4 ;  /* 0x0000000402027825 */ /* 0x001fc800078e0204 */
[----:B-1----:R-:W-:-:S05]  /*01e0*/  FMUL R5, R6, UR4 ;  /* 0x0000000406057c20 */ /* 0x002fca0008400000 */
[----:B------:R-:W-:Y:S01]  /*01f0*/  STG.E desc[UR6][R2.64], R5 ;  /* 0x0000000502007986 */ /* 0x000fe2000c101906 */
[----:B------:R-:W-:Y:S05]  /*0200*/  EXIT ;  /* 0x000000000000794d */ /* 0x000fea0003800000 */
        .weak           $__internal_0_$__cuda_sm3x_div_rn_noftz_f32_slowpath
        .type           $__internal_0_$__cuda_sm3x_div_rn_noftz_f32_slowpath,@function
        .size           $__internal_0_$__cuda_sm3x_div_rn_noftz_f32_slowpath,(.L_x_51 - $__internal_0_$__cuda_sm3x_div_rn_noftz_f32_slowpath)
$__internal_0_$__cuda_sm3x_div_rn_noftz_f32_slowpath:
[--C-:B------:R-:W-:Y:S01]  /*0210*/  SHF.R.U32.HI R3, RZ, 0x17, R0.reuse ;  /* 0x00000017ff037819 */ /* 0x100fe20000011600 */
[----:B------:R-:W-:Y:S04]  /*0220*/  BSSY.RECONVERGENT B0, `(.L_x_2) ;  /* 0x000005c000007945 */ /* 0x000fe80003800200 */
[----:B------:R-:W-:Y:S01]  /*0230*/  BSSY.RELIABLE B2, `(.L_x_3) ;  /* 0x000001a000027945 */ /* 0x000fe20003800100 */
[----:B------:R-:W-:Y:S01]  /*0240*/  IMAD.MOV.U32 R5, RZ, RZ, R0 ;  /* 0x000000ffff057224 */ /* 0x000fe200078e0000 */
[----:B------:R-:W-:-:S05]  /*0250*/  LOP3.LUT R3, R3, 0xff, RZ, 0xc0, !PT ;  /* 0x000000ff03037812 */ /* 0x000fca00078ec0ff */
[----:B------:R-:W-:-:S05]  /*0260*/  VIADD R7, R3, 0xffffffff ;  /* 0xffffffff03077836 */ /* 0x000fca0000000000 */
[----:B------:R-:W-:-:S13]  /*0270*/  ISETP.GT.U32.OR P0, PT, R7, 0xfd, !PT ;  /* 0x000000fd0700780c */ /* 0x000fda0007f04470 */
[----:B------:R-:W-:Y:S01]  /*0280*/  @!P0 IMAD.MOV.U32 R6, RZ, RZ, RZ ;  /* 0x000000ffff068224 */ /* 0x000fe200078e00ff */
[----:B------:R-:W-:Y:S06]  /*0290*/  @!P0 BRA `(.L_x_4) ;  /* 0x00000000004c8947 */ /* 0x000fec0003800000 */
[----:B------:R-:W-:-:S13]  /*02a0*/  FSETP.GTU.FTZ.AND P0, PT, |R0|, +INF , PT ;  /* 0x7f8000000000780b */ /* 0x000fda0003f1c200 */
[----:B------:R-:W-:Y:S05]  /*02b0*/  @P0 BREAK.RELIABLE B2 ;  /* 0x0000000000020942 */ /* 0x000fea0003800100 */
[----:B------:R-:W-:Y:S05]  /*02c0*/  @P0 BRA `(.L_x_5) ;  /* 0x0000000400400947 */ /* 0x000fea0003800000 */
[----:B------:R-:W-:-:S05]  /*02d0*/  IMAD.MOV.U32 R6, RZ, RZ, 0x41700000 ;  /* 0x41700000ff067424 */ /* 0x000fca00078e00ff */
[----:B------:R-:W-:-:S13]  /*02e0*/  LOP3.LUT P0, RZ, R6, 0x7fffffff, R5, 0xc8, !PT ;  /* 0x7fffffff06ff7812 */ /* 0x000fda000780c805 */
[----:B------:R-:W-:Y:S05]  /*02f0*/  @!P0 BREAK.RELIABLE B2 ;  /* 0x0000000000028942 */ /* 0x000fea0003800100 */
[----:B------:R-:W-:Y:S05]  /*0300*/  @!P0 BRA `(.L_x_6) ;  /* 0x0000000400288947 */ /* 0x000fea0003800000 */
[----:B------:R-:W-:-:S13]  /*0310*/  LOP3.LUT P0, RZ, R5, 0x7fffffff, RZ, 0xc0, !PT ;  /* 0x7fffffff05ff7812 */ /* 0x000fda000780c0ff */
[----:B------:R-:W-:Y:S05]  /*0320*/  @!P0 BREAK.RELIABLE B2 ;  /* 0x0000000000028942 */ /* 0x000fea0003800100 */
[----:B------:R-:W-:Y:S05]  /*0330*/  @!P0 BRA `(.L_x_7) ;  /* 0x0000000400148947 */ /* 0x000fea0003800000 */
[----:B------:R-:W-:Y:S02]  /*0340*/  FSETP.NEU.FTZ.AND P0, PT, |R0|, +INF , PT ;  /* 0x7f8000000000780b */ /* 0x000fe40003f1d200 */
[----:B------:R-:W-:-:S04]  /*0350*/  LOP3.LUT P1, RZ, R6, 0x7fffffff, RZ, 0xc0, !PT ;  /* 0x7fffffff06ff7812 */ /* 0x000fc8000782c0ff */
[----:B------:R-:W-:-:S13]  /*0360*/  PLOP3.LUT P0, PT, P0, P1, PT, 0x2f, 0xf2 ;  /* 0x0000000000f2781c */ /* 0x000fda0000702577 */
[----:B------:R-:W-:Y:S05]  /*0370*/  @P0 BREAK.RELIABLE B2 ;  /* 0x0000000000020942 */ /* 0x000fea0003800100 */
[----:B------:R-:W-:Y:S05]  /*0380*/  @P0 BRA `(.L_x_8) ;  /* 0x0000000000f40947 */ /* 0x000fea0003800000 */
[----:B------:R-:W-:-:S13]  /*0390*/  ISETP.GE.AND P0, PT, R7, RZ, PT ;  /* 0x000000ff0700720c */ /* 0x000fda0003f06270 */
[----:B------:R-:W-:Y:S02]  /*03a0*/  @P0 IMAD.MOV.U32 R6, RZ, RZ, RZ ;  /* 0x000000ffff060224 */ /* 0x000fe400078e00ff */
[----:B------:R-:W-:Y:S01]  /*03b0*/  @!P0 FFMA R5, R0, 1.84467440737095516160e+19, RZ ;  /* 0x5f80000000058823 */ /* 0x000fe200000000ff */
[----:B------:R-:W-:-:S07]  /*03c0*/  @!P0 IMAD.MOV.U32 R6, RZ, RZ, -0x40 ;  /* 0xffffffc0ff068424 */ /* 0x000fce00078e00ff */
.L_x_4:
[----:B------:R-:W-:Y:S05]  /*03d0*/  BSYNC.RELIABLE B2 ;  /* 0x0000000000027941 */ /* 0x000fea0003800100 */
.L_x_3:
[----:B------:R-:W-:Y:S01]  /*03e0*/  UMOV UR4, 0x41700000 ;  /* 0x4170000000047882 */ /* 0x000fe20000000000 */
[----:B------:R-:W-:Y:S01]  /*03f0*/  VIADD R3, R3, 0xffffff81 ;  /* 0xffffff8103037836 */ /* 0x000fe20000000000 */
[----:B------:R-:W-:Y:S01]  /*0400*/  UIADD3 UR4, UPT, UPT, UR4, -0x1800000, URZ ;  /* 0xfe80000004047890 */ /* 0x000fe2000fffe0ff */
[----:B------:R-:W-:Y:S02]  /*0410*/  BSSY.RECONVERGENT B2, `(.L_x_9) ;  /* 0x0000033000027945 */ /* 0x000fe40003800200 */
[----:B------:R-:W-:Y:S01]  /*0420*/  IMAD R0, R3, -0x800000, R5 ;  /* 0xff80000003007824 */ /* 0x000fe200078e0205 */
[----:B------:R-:W-:Y:S02]  /*0430*/  IADD3 R6, PT, PT, R6, -0x3, R3 ;  /* 0xfffffffd06067810 */ /* 0x000fe40007ffe003 */
[----:B------:R-:W-:-:S03]  /*0440*/  FADD.FTZ R9, -RZ, -UR4 ;  /* 0x80000004ff097e21 */ /* 0x000fc60008010100 */
[----:B------:R-:W0:Y:S02]  /*0450*/  MUFU.RCP R7, UR4 ;  /* 0x0000000400077d08 */ /* 0x000e240008001000 */
[----:B0-----:R-:W-:-:S04]  /*0460*/  FFMA R8, R7, R9, 1 ;  /* 0x3f80000007087423 */ /* 0x001fc80000000009 */
[----:B------:R-:W-:-:S04]  /*0470*/  FFMA R7, R7, R8, R7 ;  /* 0x0000000807077223 */ /* 0x000fc80000000007 */
[----:B------:R-:W-:-:S04]  /*0480*/  FFMA R8, R0, R7, RZ ;  /* 0x0000000700087223 */ /* 0x000fc800000000ff */
[----:B------:R-:W-:-:S04]  /*0490*/  FFMA R5, R9, R8, R0 ;  /* 0x0000000809057223 */ /* 0x000fc80000000000 */
[----:B------:R-:W-:-:S04]  /*04a0*/  FFMA R8, R7, R5, R8 ;  /* 0x0000000507087223 */ /* 0x000fc80000000008 */
[----:B------:R-:W-:-:S04]  /*04b0*/  FFMA R9, R9, R8, R0 ;  /* 0x0000000809097223 */ /* 0x000fc80000000000 */
[----:B------:R-:W-:-:S05]  /*04c0*/  FFMA R5, R7, R9, R8 ;  /* 0x0000000907057223 */ /* 0x000fca0000000008 */
[----:B------:R-:W-:-:S04]  /*04d0*/  SHF.R.U32.HI R0, RZ, 0x17, R5 ;  /* 0x00000017ff007819 */ /* 0x000fc80000011605 */
[----:B------:R-:W-:-:S05]  /*04e0*/  LOP3.LUT R0, R0, 0xff, RZ, 0xc0, !PT ;  /* 0x000000ff00007812 */ /* 0x000fca00078ec0ff */
[----:B------:R-:W-:-:S04]  /*04f0*/  IMAD.IADD R10, R0, 0x1, R6 ;  /* 0x00000001000a7824 */ /* 0x000fc800078e0206 */
[----:B------:R-:W-:-:S05]  /*0500*/  VIADD R0, R10, 0xffffffff ;  /* 0xffffffff0a007836 */ /* 0x000fca0000000000 */
[----:B------:R-:W-:-:S13]  /*0510*/  ISETP.GE.U32.AND P0, PT, R0, 0xfe, PT ;  /* 0x000000fe0000780c */ /* 0x000fda0003f06070 */
[----:B------:R-:W-:Y:S05]  /*0520*/  @!P0 BRA `(.L_x_10) ;  /* 0x0000000000808947 */ /* 0x000fea0003800000 */
[----:B------:R-:W-:-:S13]  /*0530*/  ISETP.GT.AND P0, PT, R10, 0xfe, PT ;  /* 0x000000fe0a00780c */ /* 0x000fda0003f04270 */
[----:B------:R-:W-:Y:S05]  /*0540*/  @P0 BRA `(.L_x_11) ;  /* 0x00000000006c0947 */ /* 0x000fea0003800000 */
[----:B------:R-:W-:-:S13]  /*0550*/  ISETP.GE.AND P0, PT, R10, 0x1, PT ;  /* 0x000000010a00780c */ /* 0x000fda0003f06270 */
[----:B------:R-:W-:Y:S05]  /*0560*/  @P0 BRA `(.L_x_12) ;  /* 0x0000000000740947 */ /* 0x000fea0003800000 */
[----:B------:R-:W-:Y:S02]  /*0570*/  ISETP.GE.AND P0, PT, R10, -0x18, PT ;  /* 0xffffffe80a00780c */ /* 0x000fe40003f06270 */
[----:B------:R-:W-:-:S11]  /*0580*/  LOP3.LUT R5, R5, 0x80000000, RZ, 0xc0, !PT ;  /* 0x8000000005057812 */ /* 0x000fd600078ec0ff */
[----:B------:R-:W-:Y:S05]  /*0590*/  @!P0 BRA `(.L_x_12) ;  /* 0x0000000000688947 */ /* 0x000fea0003800000 */
[CCC-:B------:R-:W-:Y:S01]  /*05a0*/  FFMA.RZ R0, R7.reuse, R9.reuse, R8.reuse ;  /* 0x0000000907007223 */ /* 0x1c0fe2000000c008 */
[C---:B------:R-:W-:Y:S01]  /*05b0*/  VIADD R6, R10.reuse, 0x20 ;  /* 0x000000200a067836 */ /* 0x040fe20000000000 */
[C---:B------:R-:W-:Y:S02]  /*05c0*/  ISETP.NE.AND P2, PT, R10.reuse, RZ, PT ;  /* 0x000000ff0a00720c */ /* 0x040fe40003f45270 */
[----:B------:R-:W-:Y:S02]  /*05d0*/  ISETP.NE.AND P1, PT, R10, RZ, PT ;  /* 0x000000ff0a00720c */ /* 0x000fe40003f25270 */
[----:B------:R-:W-:Y:S01]  /*05e0*/  LOP3.LUT R3, R0, 0x7fffff, RZ, 0xc0, !PT ;  /* 0x007fffff00037812 */ /* 0x000fe200078ec0ff */
[CCC-:B------:R-:W-:Y:S01]  /*05f0*/  FFMA.RP R0, R7.reuse, R9.reuse, R8.reuse ;  /* 0x0000000907007223 */ /* 0x1c0fe20000008008 */
[----:B------:R-:W-:Y:S01]  /*0600*/  FFMA.RM R7, R7, R9, R8 ;  /* 0x0000000907077223 */ /* 0x000fe20000004008 */
[----:B------:R-:W-:Y:S01]  /*0610*/  IMAD.MOV R8, RZ, RZ, -R10 ;  /* 0x000000ffff087224 */ /* 0x000fe200078e0a0a */
[----:B------:R-:W-:-:S03]  /*0620*/  LOP3.LUT R3, R3, 0x800000, RZ, 0xfc, !PT ;  /* 0x0080000003037812 */ /* 0x000fc600078efcff */
[----:B------:R-:W-:Y:S02]  /*0630*/  FSETP.NEU.FTZ.AND P0, PT, R0, R7, PT ;  /* 0x000000070000720b */ /* 0x000fe40003f1d000 */
[----:B------:R-:W-:Y:S02]  /*0640*/  SHF.L.U32 R6, R3, R6, RZ ;  /* 0x0000000603067219 */ /* 0x000fe400000006ff */
[----:B------:R-:W-:Y:S02]  /*0650*/  SEL R0, R8, RZ, P2 ;  /* 0x000000ff08007207 */ /* 0x000fe40001000000 */
[----:B------:R-:W-:Y:S02]  /*0660*/  ISETP.NE.AND P1, PT, R6, RZ, P1 ;  /* 0x000000ff0600720c */ /* 0x000fe40000f25270 */
[----:B------:R-:W-:Y:S02]  /*0670*/  SHF.R.U32.HI R0, RZ, R0, R3 ;  /* 0x00000000ff007219 */ /* 0x000fe40000011603 */
[----:B------:R-:W-:-:S02]  /*0680*/  PLOP3.LUT P0, PT, P0, P1, PT, 0xf8, 0x8f ;  /* 0x00000000008f781c */ /* 0x000fc40000703f70 */
[----:B------:R-:W-:Y:S02]  /*0690*/  SHF.R.U32.HI R6, RZ, 0x1, R0 ;  /* 0x00000001ff067819 */ /* 0x000fe40000011600 */
[----:B------:R-:W-:-:S04]  /*06a0*/  SEL R3, RZ, 0x1, !P0 ;  /* 0x00000001ff037807 */ /* 0x000fc80004000000 */
[----:B------:R-:W-:-:S04]  /*06b0*/  LOP3.LUT R3, R3, 0x1, R6, 0xf8, !PT ;  /* 0x0000000103037812 */ /* 0x000fc800078ef806 */
[----:B------:R-:W-:-:S05]  /*06c0*/  LOP3.LUT R3, R3, R0, RZ, 0xc0, !PT ;  /* 0x0000000003037212 */ /* 0x000fca00078ec0ff */
[----:B------:R-:W-:-:S05]  /*06d0*/  IMAD.IADD R6, R6, 0x1, R3 ;  /* 0x0000000106067824 */ /* 0x000fca00078e0203 */
[----:B------:R-:W-:Y:S01]  /*06e0*/  LOP3.LUT R5, R6, R5, RZ, 0xfc, !PT ;  /* 0x0000000506057212 */ /* 0x000fe200078efcff */
[----:B------:R-:W-:Y:S06]  /*06f0*/  BRA `(.L_x_12) ;  /* 0x0000000000107947 */ /* 0x000fec0003800000 */
.L_x_11:
[----:B------:R-:W-:-:S04]  /*0700*/  LOP3.LUT R5, R5, 0x80000000, RZ, 0xc0, !PT ;  /* 0x8000000005057812 */ /* 0x000fc800078ec0ff */
[----:B------:R-:W-:Y:S01]  /*0710*/  LOP3.LUT R5, R5, 0x7f800000, RZ, 0xfc, !PT ;  /* 0x7f80000005057812 */ /* 0x000fe200078efcff */
[----:B------:R-:W-:Y:S06]  /*0720*/  BRA `(.L_x_12) ;  /* 0x0000000000047947 */ /* 0x000fec0003800000 */
.L_x_10:
[----:B------:R-:W-:-:S07]  /*0730*/  IMAD R5, R6, 0x800000, R5 ;  /* 0x0080000006057824 */ /* 0x000fce00078e0205 */
.L_x_12:
[----:B------:R-:W-:Y:S05]  /*0740*/  BSYNC.RECONVERGENT B2 ;  /* 0x0000000000027941 */ /* 0x000fea0003800200 */
.L_x_9:
[----:B------:R-:W-:Y:S05]  /*0750*/  BRA `(.L_x_13) ;  /* 0x0000000000207947 */ /* 0x000fea0003800000 */
.L_x_8:
[----:B------:R-:W-:-:S04]  /*0760*/  LOP3.LUT R5, R6, 0x80000000, R5, 0x48, !PT ;  /* 0x8000000006057812 */ /* 0x000fc800078e4805 */
[----:B------:R-:W-:Y:S01]  /*0770*/  LOP3.LUT R5, R5, 0x7f800000, RZ, 0xfc, !PT ;  /* 0x7f80000005057812 */ /* 0x000fe200078efcff */
[----:B------:R-:W-:Y:S06]  /*0780*/  BRA `(.L_x_13) ;  /* 0x0000000000147947 */ /* 0x000fec0003800000 */
.L_x_7:
[----:B------:R-:W-:Y:S01]  /*0790*/  LOP3.LUT R5, R6, 0x80000000, R5, 0x48, !PT ;  /* 0x8000000006057812 */ /* 0x000fe200078e4805 */
[----:B------:R-:W-:Y:S06]  /*07a0*/  BRA `(.L_x_13) ;  /* 0x00000000000c7947 */ /* 0x000fec0003800000 */
.L_x_6:
[----:B------:R-:W0:Y:S01]  /*07b0*/  MUFU.RSQ R5, -QNAN ;  /* 0xffc0000000057908 */ /* 0x000e220000001400 */
[----:B------:R-:W-:Y:S05]  /*07c0*/  BRA `(.L_x_13) ;  /* 0x0000000000047947 */ /* 0x000fea0003800000 */
.L_x_5:
[----:B------:R-:W-:-:S07]  /*07d0*/  FADD.FTZ R5, R0, 15 ;  /* 0x4170000000057421 */ /* 0x000fce0000010000 */
.L_x_13:
[----:B------:R-:W-:Y:S05]  /*07e0*/  BSYNC.RECONVERGENT B0 ;  /* 0x0000000000007941 */ /* 0x000fea0003800200 */
.L_x_2:
[----:B0-----:R-:W-:Y:S02]  /*07f0*/  IMAD.MOV.U32 R6, RZ, RZ, R5 ;  /* 0x000000ffff067224 */ /* 0x001fe400078e0005 */
[----:B------:R-:W-:-:S04]  /*0800*/  IMAD.MOV.U32 R5, RZ, RZ, 0x0 ;  /* 0x00000000ff057424 */ /* 0x000fc800078e00ff */
[----:B------:R-:W-:Y:S05]  /*0810*/  RET.REL.NODEC R4 `(_Z31double_dequantize_scales_kernelPKhPffi) ;  /* 0xfffffff404f87950 */ /* 0x000fea0003c3ffff */
.L_x_14:
[----:B------:R-:W-:-:S00]  /*0820*/  BRA `(.L_x_14) ;  /* 0xfffffffc00fc7947 */ /* 0x000fc0000383ffff */
[----:B------:R-:W-:-:S00]  /*0830*/  NOP ;  /* 0x0000000000007918 */ /* 0x000fc00000000000 */
        /* <DEDUP_REMOVED lines=12> */
.L_x_51:


//--------------------- .text._Z29double_quantize_scales_kernelPKfPhfi --------------------------
	.section	.text._Z29double_quantize_scales_kernelPKfPhfi,"ax",@progbits
	.align	128
        .global         _Z29double_quantize_scales_kernelPKfPhfi
        .type           _Z29double_quantize_scales_kernelPKfPhfi,@function
        .size           _Z29double_quantize_scales_kernelPKfPhfi,(.L_x_52 - _Z29double_quantize_scales_kernelPKfPhfi)
        .other          _Z29double_quantize_scales_kernelPKfPhfi,@"STO_CUDA_ENTRY STV_DEFAULT"
_Z29double_quantize_scales_kernelPKfPhfi:
.text._Z29double_quantize_scales_kernelPKfPhfi:
        /* <DEDUP_REMOVED lines=8> */
[----:B------:R-:W0:Y:S01]  /*0080*/  LDC R9, c[0x0][0x390] ;  /* 0x0000e400ff097b82 */ /* 0x000e220000000800 */
[----:B------:R-:W1:Y:S01]  /*0090*/  LDCU.64 UR4, c[0x0][0x358] ;  /* 0x00006b00ff0477ac */ /* 0x000e620008000a00 */
[----:B------:R-:W-:Y:S01]  /*00a0*/  IMAD.MOV.U32 R0, RZ, RZ, RZ ;  /* 0x000000ffff007224 */ /* 0x000fe200078e00ff */
[----:B0-----:R-:W-:-:S13]  /*00b0*/  FSETP.GT.AND P0, PT, R9, RZ, PT ;  /* 0x000000ff0900720b */ /* 0x001fda0003f04000 */
[----:B-1----:R-:W-:Y:S05]  /*00c0*/  @!P0 BRA `(.L_x_15) ;  /* 0x0000000000448947 */ /* 0x002fea0003800000 */
[----:B------:R-:W0:Y:S02]  /*00d0*/  LDC.64 R4, c[0x0][0x380] ;  /* 0x0000e000ff047b82 */ /* 0x000e240000000a00 */
[----:B0-----:R-:W-:-:S05]  /*00e0*/  IMAD.WIDE R4, R2, 0x4, R4 ;  /* 0x0000000402047825 */ /* 0x001fca00078e0204 */
[----:B------:R-:W2:Y:S01]  /*00f0*/  LDG.E R0, desc[UR4][R4.64] ;  /* 0x0000000404007981 */ /* 0x000ea2000c1e1900 */
[----:B------:R-:W0:Y:S01]  /*0100*/  MUFU.RCP R3, R9 ;  /* 0x0000000900037308 */ /* 0x000e220000001000 */
[----:B------:R-:W-:Y:S01]  /*0110*/  BSSY.RECONVERGENT B0, `(.L_x_16) ;  /* 0x000000b000007945 */ /* 0x000fe20003800200 */
[----:B0-----:R-:W-:-:S04]  /*0120*/  FFMA R6, R3, -R9, 1 ;  /* 0x3f80000003067423 */ /* 0x001fc80000000809 */
[----:B------:R-:W-:Y:S02]  /*0130*/  FFMA R3, R3, R6, R3 ;  /* 0x0000000603037223 */ /* 0x000fe40000000003 */
[----:B--2---:R-:W0:Y:S02]  /*0140*/  FCHK P0, R0, R9 ;  /* 0x0000000900007302 */ /* 0x004e240000000000 */
[----:B------:R-:W-:-:S04]  /*0150*/  FFMA R6, R0, R3, RZ ;  /* 0x0000000300067223 */ /* 0x000fc800000000ff */
[----:B------:R-:W-:-:S04]  /*0160*/  FFMA R7, R6, -R9, R0 ;  /* 0x8000000906077223 */ /* 0x000fc80000000000 */
[----:B------:R-:W-:Y:S01]  /*0170*/  FFMA R3, R3, R7, R6 ;  /* 0x0000000703037223 */ /* 0x000fe20000000006 */
[----:B0-----:R-:W-:Y:S06]  /*0180*/  @!P0 BRA `(.L_x_17) ;  /* 0x00000000000c8947 */ /* 0x001fec0003800000 */
[----:B------:R-:W-:-:S07]  /*0190*/  MOV R4, 0x1b0 ;  /* 0x000001b000047802 */ /* 0x000fce0000000f00 */
[----:B------:R-:W-:Y:S05]  /*01a0*/  CALL.REL.NOINC `($__internal_1_$__cuda_sm3x_div_rn_noftz_f32_slowpath) ;  /* 0x0000000000307944 */ /* 0x000fea0003c00000 */
[----:B------:R-:W-:-:S07]  /*01b0*/  IMAD.MOV.U32 R3, RZ, RZ, R0 ;  /* 0x000000ffff037224 */ /* 0x000fce00078e0000 */
.L_x_17:
[----:B------:R-:W-:Y:S05]  /*01c0*/  BSYNC.RECONVERGENT B0 ;  /* 0x0000000000007941 */ /* 0x000fea0003800200 */
.L_x_16:
[----:B------:R-:W-:-:S07]  /*01d0*/  FMUL R0, R3, 15 ;  /* 0x4170000003007820 */ /* 0x000fce0000400000 */
.L_x_15:
[----:B------:R-:W-:Y:S01]  /*01e0*/  IMAD.MOV.U32 R3, RZ, RZ, 0x3f000000 ;  /* 0x3f000000ff037424 */ /* 0x000fe200078e00ff */
[----:B------:R-:W0:Y:S04]  /*01f0*/  LDCU.64 UR6, c[0x0][0x388] ;  /* 0x00007100ff0677ac */ /* 0x000e280008000a00 */
[----:B------:R-:W-:-:S05]  /*0200*/  LOP3.LUT R3, R3, 0x80000000, R0, 0xb8, !PT ;  /* 0x8000000003037812 */ /* 0x000fca00078eb800 */
[----:B------:R-:W-:-:S06]  /*0210*/  FADD.RZ R3, R3, R0 ;  /* 0x0000000003037221 */ /* 0x000fcc000000c000 */
[----:B------:R-:W1:Y:S01]  /*0220*/  F2I.U32.TRUNC.NTZ R3, R3 ;  /* 0x0000000300037305 */ /* 0x000e62000020f000 */
[----:B0-----:R-:W-:-:S04]  /*0230*/  IADD3 R4, P0, PT, R2, UR6, RZ ;  /* 0x0000000602047c10 */ /* 0x001fc8000ff1e0ff */
[----:B------:R-:W-:-:S05]  /*0240*/  LEA.HI.X.SX32 R5, R2, UR7, 0x1, P0 ;  /* 0x0000000702057c11 */ /* 0x000fca00080f0eff */
[----:B-1----:R-:W-:Y:S01]  /*0250*/  STG.E.U8 desc[UR4][R4.64], R3 ;  /* 0x0000000304007986 */ /* 0x002fe2000c101104 */
[----:B------:R-:W-:Y:S05]  /*0260*/  EXIT ;  /* 0x000000000000794d */ /* 0x000fea0003800000 */
        .weak           $__internal_1_$__cuda_sm3x_div_rn_noftz_f32_slowpath
        .type           $__internal_1_$__cuda_sm3x_div_rn_noftz_f32_slowpath,@function
        .size           $__internal_1_$__cuda_sm3x_div_rn_noftz_f32_slowpath,(.L_x_52 - $__internal_1_$__cuda_sm3x_div_rn_noftz_f32_slowpath)
$__internal_1_$__cuda_sm3x_div_rn_noftz_f32_slowpath:
[----:B------:R-:W0:Y:S01]  /*0270*/  LDC R3, c[0x0][0x390] ;  /* 0x0000e400ff037b82 */ /* 0x000e220000000800 */
[--C-:B------:R-:W-:Y:S01]  /*0280*/  SHF.R.U32.HI R5, RZ, 0x17, R0.reuse ;  /* 0x00000017ff057819 */ /* 0x100fe20000011600 */
[----:B------:R-:W1:Y:S01]  /*0290*/  LDCU UR6, c[0x0][0x390] ;  /* 0x00007200ff0677ac */ /* 0x000e620008000800 */
[----:B------:R-:W-:Y:S01]  /*02a0*/  BSSY.RECONVERGENT B1, `(.L_x_18) ;  /* 0x0000064000017945 */ /* 0x000fe20003800200 */
[----:B------:R-:W-:Y:S01]  /*02b0*/  IMAD.MOV.U32 R7, RZ, RZ, R0 ;  /* 0x000000ffff077224 */ /* 0x000fe200078e0000 */
[----:B------:R-:W-:-:S05]  /*02c0*/  LOP3.LUT R5, R5, 0xff, RZ, 0xc0, !PT ;  /* 0x000000ff05057812 */ /* 0x000fca00078ec0ff */
[----:B------:R-:W-:Y:S02]  /*02d0*/  VIADD R10, R5, 0xffffffff ;  /* 0xffffffff050a7836 */ /* 0x000fe40000000000 */
[----:B-1----:R-:W-:Y:S01]  /*02e0*/  IMAD.U32 R8, RZ, RZ, UR6 ;  /* 0x00000006ff087e24 */ /* 0x002fe2000f8e00ff */
[----:B0-----:R-:W-:-:S04]  /*02f0*/  SHF.R.U32.HI R6, RZ, 0x17, R3 ;  /* 0x00000017ff067819 */ /* 0x001fc80000011603 */
[----:B------:R-:W-:-:S05]  /*0300*/  LOP3.LUT R6, R6, 0xff, RZ, 0xc0, !PT ;  /* 0x000000ff06067812 */ /* 0x000fca00078ec0ff */
[----:B------:R-:W-:-:S05]  /*0310*/  VIADD R11, R6, 0xffffffff ;  /* 0xffffffff060b7836 */ /* 0x000fca0000000000 */
[----:B------:R-:W-:-:S04]  /*0320*/  ISETP.GT.U32.AND P0, PT, R11, 0xfd, PT ;  /* 0x000000fd0b00780c */ /* 0x000fc80003f04070 */
[----:B------:R-:W-:-:S13]  /*0330*/  ISETP.GT.U32.OR P0, PT, R10, 0xfd, P0 ;  /* 0x000000fd0a00780c */ /* 0x000fda0000704470 */
[----:B------:R-:W-:Y:S01]  /*0340*/  @!P0 IMAD.MOV.U32 R9, RZ, RZ, RZ ;  /* 0x000000ffff098224 */ /* 0x000fe200078e00ff */
[----:B------:R-:W-:Y:S06]  /*0350*/  @!P0 BRA `(.L_x_19) ;  /* 0x00000000005c8947 */ /* 0x000fec0003800000 */
[----:B------:R-:W-:Y:S02]  /*0360*/  FSETP.GTU.FTZ.AND P1, PT, |R3|, +INF , PT ;  /* 0x7f8000000300780b */ /* 0x000fe40003f3c200 */
[----:B------:R-:W-:-:S04]  /*0370*/  FSETP.GTU.FTZ.AND P0, PT, |R0|, +INF , PT ;  /* 0x7f8000000000780b */ /* 0x000fc80003f1c200 */
[----:B------:R-:W-:-:S13]  /*0380*/  PLOP3.LUT P0, PT, P0, P1, PT, 0xf8, 0x8f ;  /* 0x00000000008f781c */ /* 0x000fda0000703f70 */
[----:B------:R-:W-:Y:S05]  /*0390*/  @P0 BRA `(.L_x_20) ;  /* 0x00000004004c0947 */ /* 0x000fea0003800000 */
[----:B------:R-:W-:-:S13]  /*03a0*/  LOP3.LUT P0, RZ, R8, 0x7fffffff, R7, 0xc8, !PT ;  /* 0x7fffffff08ff7812 */ /* 0x000fda000780c807 */
[----:B------:R-:W-:Y:S05]  /*03b0*/  @!P0 BRA `(.L_x_21) ;  /* 0x00000004003c8947 */ /* 0x000fea0003800000 */
[C---:B------:R-:W-:Y:S02]  /*03c0*/  FSETP.NEU.FTZ.AND P2, PT, |R0|.reuse, +INF , PT ;  /* 0x7f8000000000780b */ /* 0x040fe40003f5d200 */
[----:B------:R-:W-:Y:S02]  /*03d0*/  FSETP.NEU.FTZ.AND P1, PT, |R3|, +INF , PT ;  /* 0x7f8000000300780b */ /* 0x000fe40003f3d200 */
[----:B------:R-:W-:-:S11]  /*03e0*/  FSETP.NEU.FTZ.AND P0, PT, |R0|, +INF , PT ;  /* 0x7f8000000000780b */ /* 0x000fd60003f1d200 */
[----:B------:R-:W-:Y:S05]  /*03f0*/  @!P1 BRA !P2, `(.L_x_21) ;  /* 0x00000004002c9947 */ /* 0x000fea0005000000 */
[----:B------:R-:W-:-:S04]  /*0400*/  LOP3.LUT P2, RZ, R7, 0x7fffffff, RZ, 0xc0, !PT ;  /* 0x7fffffff07ff7812 */ /* 0x000fc8000784c0ff */
[----:B------:R-:W-:-:S13]  /*0410*/  PLOP3.LUT P1, PT, P1, P2, PT, 0x2f, 0xf2 ;  /* 0x0000000000f2781c */ /* 0x000fda0000f24577 */
[----:B------:R-:W-:Y:S05]  /*0420*/  @P1 BRA `(.L_x_22) ;  /* 0x0000000400181947 */ /* 0x000fea0003800000 */
[----:B------:R-:W-:-:S04]  /*0430*/  LOP3.LUT P1, RZ, R8, 0x7fffffff, RZ, 0xc0, !PT ;  /* 0x7fffffff08ff7812 */ /* 0x000fc8000782c0ff */
[----:B------:R-:W-:-:S13]  /*0440*/  PLOP3.LUT P0, PT, P0, P1, PT, 0x2f, 0xf2 ;  /* 0x0000000000f2781c */ /* 0x000fda0000702577 */
[----:B------:R-:W-:Y:S05]  /*0450*/  @P0 BRA `(.L_x_23) ;  /* 0x0000000400000947 */ /* 0x000fea0003800000 */
[----:B------:R-:W-:Y:S02]  /*0460*/  ISETP.GE.AND P0, PT, R10, RZ, PT ;  /* 0x000000ff0a00720c */ /* 0x000fe40003f06270 */
[----:B------:R-:W-:-:S11]  /*0470*/  ISETP.GE.AND P1, PT, R11, RZ, PT ;  /* 0x000000ff0b00720c */ /* 0x000fd60003f26270 */
[----:B------:R-:W-:Y:S02]  /*0480*/  @P0 IMAD.MOV.U32 R9, RZ, RZ, RZ ;  /* 0x000000ffff090224 */ /* 0x000fe400078e00ff */
[----:B------:R-:W-:Y:S01]  /*0490*/  @!P0 FFMA R7, R0, 1.84467440737095516160e+19, RZ ;  /* 0x5f80000000078823 */ /* 0x000fe200000000ff */
[----:B------:R-:W-:Y:S02]  /*04a0*/  @!P0 IMAD.MOV.U32 R9, RZ, RZ, -0x40 ;  /* 0xffffffc0ff098424 */ /* 0x000fe400078e00ff */
[----:B------:R-:W-:Y:S02]  /*04b0*/  @!P1 FFMA R8, R3, 1.84467440737095516160e+19, RZ ;  /* 0x5f80000003089823 */ /* 0x000fe400000000ff */
[----:B------:R-:W-:-:S07]  /*04c0*/  @!P1 VIADD R9, R9, 0x40 ;  /* 0x0000004009099836 */ /* 0x000fce0000000000 */
.L_x_19:
[----:B------:R-:W-:Y:S01]  /*04d0*/  LEA R3, R6, 0xc0800000, 0x17 ;  /* 0xc080000006037811 */ /* 0x000fe200078eb8ff */
[----:B------:R-:W-:Y:S01]  /*04e0*/  VIADD R5, R5, 0xffffff81 ;  /* 0xffffff8105057836 */ /* 0x000fe20000000000 */
[----:B------:R-:W-:Y:S03]  /*04f0*/  BSSY.RECONVERGENT B2, `(.L_x_24) ;  /* 0x0000035000027945 */ /* 0x000fe60003800200 */
[----:B------:R-:W-:Y:S01]  /*0500*/  IMAD.IADD R3, R8, 0x1, -R3 ;  /* 0x0000000108037824 */ /* 0x000fe200078e0a03 */
[C---:B------:R-:W-:Y:S01]  /*0510*/  IADD3 R6, PT, PT, R5.reuse, 0x7f, -R6 ;  /* 0x0000007f05067810 */ /* 0x040fe20007ffe806 */
[----:B------:R-:W-:Y:S02]  /*0520*/  IMAD R0, R5, -0x800000, R7 ;  /* 0xff80000005007824 */ /* 0x000fe400078e0207 */
[----:B------:R-:W0:Y:S01]  /*0530*/  MUFU.RCP R8, R3 ;  /* 0x0000000300087308 */ /* 0x000e220000001000 */
[----:B------:R-:W-:Y:S01]  /*0540*/  FADD.FTZ R11, -R3, -RZ ;  /* 0x800000ff030b7221 */ /* 0x000fe20000010100 */
[----:B------:R-:W-:-:S03]  /*0550*/  IMAD.IADD R6, R6, 0x1, R9 ;  /* 0x0000000106067824 */ /* 0x000fc600078e0209 */
        /* <DEDUP_REMOVED lines=21> */
[CCC-:B------:R-:W-:Y:S01]  /*06b0*/  FFMA.RM R6, R10.reuse, R8.reuse, R7.reuse ;  /* 0x000000080a067223 */ /* 0x1c0fe20000004007 */
[C---:B------:R-:W-:Y:S02]  /*06c0*/  ISETP.NE.AND P2, PT, R9.reuse, RZ, PT ;  /* 0x000000ff0900720c */ /* 0x040fe40003f45270 */
[----:B------:R-:W-:Y:S02]  /*06d0*/  ISETP.NE.AND P1, PT, R9, RZ, PT ;  /* 0x000000ff0900720c */ /* 0x000fe40003f25270 */
[----:B------:R-:W-:Y:S01]  /*06e0*/  LOP3.LUT R5, R3, 0x7fffff, RZ, 0xc0, !PT ;  /* 0x007fffff03057812 */ /* 0x000fe200078ec0ff */
[----:B------:R-:W-:Y:S01]  /*06f0*/  FFMA.RP R3, R10, R8, R7 ;  /* 0x000000080a037223 */ /* 0x000fe20000008007 */
[----:B------:R-:W-:Y:S02]  /*0700*/  VIADD R8, R9, 0x20 ;  /* 0x0000002009087836 */ /* 0x000fe40000000000 */
[----:B------:R-:W-:Y:S01]  /*0710*/  LOP3.LUT R5, R5, 0x800000, RZ, 0xfc, !PT ;  /* 0x0080000005057812 */ /* 0x000fe200078efcff */
[----:B------:R-:W-:Y:S01]  /*0720*/  IMAD.MOV R7, RZ, RZ, -R9 ;  /* 0x000000ffff077224 */ /* 0x000fe200078e0a09 */
[----:B------:R-:W-:-:S02]  /*0730*/  FSETP.NEU.FTZ.AND P0, PT, R3, R6, PT ;  /* 0x000000060300720b */ /* 0x000fc40003f1d000 */
[----:B------:R-:W-:Y:S02]  /*0740*/  SHF.L.U32 R8, R5, R8, RZ ;  /* 0x0000000805087219 */ /* 0x000fe400000006ff */
[----:B------:R-:W-:Y:S02]  /*0750*/  SEL R6, R7, RZ, P2 ;  /* 0x000000ff07067207 */ /* 0x000fe40001000000 */
[----:B------:R-:W-:Y:S02]  /*0760*/  ISETP.NE.AND P1, PT, R8, RZ, P1 ;  /* 0x000000ff0800720c */ /* 0x000fe40000f25270 */
[----:B------:R-:W-:Y:S02]  /*0770*/  SHF.R.U32.HI R6, RZ, R6, R5 ;  /* 0x00000006ff067219 */ /* 0x000fe40000011605 */
[----:B------:R-:W-:Y:S02]  /*0780*/  PLOP3.LUT P0, PT, P0, P1, PT, 0xf8, 0x8f ;  /* 0x00000000008f781c */ /* 0x000fe40000703f70 */
[----:B------:R-:W-:-:S02]  /*0790*/  SHF.R.U32.HI R8, RZ, 0x1, R6 ;  /* 0x00000001ff087819 */ /* 0x000fc40000011606 */
[----:B------:R-:W-:-:S04]  /*07a0*/  SEL R3, RZ, 0x1, !P0 ;  /* 0x00000001ff037807 */ /* 0x000fc80004000000 */
[----:B------:R-:W-:-:S04]  /*07b0*/  LOP3.LUT R3, R3, 0x1, R8, 0xf8, !PT ;  /* 0x0000000103037812 */ /* 0x000fc800078ef808 */
[----:B------:R-:W-:-:S05]  /*07c0*/  LOP3.LUT R3, R3, R6, RZ, 0xc0, !PT ;  /* 0x0000000603037212 */ /* 0x000fca00078ec0ff */
[----:B------:R-:W-:-:S05]  /*07d0*/  IMAD.IADD R3, R8, 0x1, R3 ;  /* 0x0000000108037824 */ /* 0x000fca00078e0203 */
[----:B------:R-:W-:Y:S01]  /*07e0*/  LOP3.LUT R0, R3, R0, RZ, 0xfc, !PT ;  /* 0x0000000003007212 */ /* 0x000fe200078efcff */
[----:B------:R-:W-:Y:S06]  /*07f0*/  BRA `(.L_x_27) ;  /* 0x0000000000107947 */ /* 0x000fec0003800000 */
.L_x_26:
[----:B------:R-:W-:-:S04]  /*0800*/  LOP3.LUT R0, R0, 0x80000000, RZ, 0xc0, !PT ;  /* 0x8000000000007812 */ /* 0x000fc800078ec0ff */
[----:B------:R-:W-:Y:S01]  /*0810*/  LOP3.LUT R0, R0, 0x7f800000, RZ, 0xfc, !PT ;  /* 0x7f80000000007812 */ /* 0x000fe200078efcff */
[----:B------:R-:W-:Y:S06]  /*0820*/  BRA `(.L_x_27) ;  /* 0x0000000000047947 */ /* 0x000fec0003800000 */
.L_x_25:
[----:B------:R-:W-:-:S07]  /*0830*/  IMAD R0, R6, 0x800000, R0 ;  /* 0x0080000006007824 */ /* 0x000fce00078e0200 */
.L_x_27:
[----:B------:R-:W-:Y:S05]  /*0840*/  BSYNC.RECONVERGENT B2 ;  /* 0x0000000000027941 */ /* 0x000fea0003800200 */
.L_x_24:
[----:B------:R-:W-:Y:S05]  /*0850*/  BRA `(.L_x_28) ;  /* 0x0000000000207947 */ /* 0x000fea0003800000 */
.L_x_23:
[----:B------:R-:W-:-:S04]  /*0860*/  LOP3.LUT R0, R8, 0x80000000, R7, 0x48, !PT ;  /* 0x8000000008007812 */ /* 0x000fc800078e4807 */
[----:B------:R-:W-:Y:S01]  /*0870*/  LOP3.LUT R0, R0, 0x7f800000, RZ, 0xfc, !PT ;  /* 0x7f80000000007812 */ /* 0x000fe200078efcff */
[----:B------:R-:W-:Y:S06]  /*0880*/  BRA `(.L_x_28) ;  /* 0x0000000000147947 */ /* 0x000fec0003800000 */
.L_x_22:
[----:B------:R-:W-:Y:S01]  /*0890*/  LOP3.LUT R0, R8, 0x80000000, R7, 0x48, !PT ;  /* 0x8000000008007812 */ /* 0x000fe200078e4807 */
[----:B------:R-:W-:Y:S06]  /*08a0*/  BRA `(.L_x_28) ;  /* 0x00000000000c7947 */ /* 0x000fec0003800000 */
.L_x_21:
[----:B------:R-:W0:Y:S01]  /*08b0*/  MUFU.RSQ R0, -QNAN ;  /* 0xffc0000000007908 */ /* 0x000e220000001400 */
[----:B------:R-:W-:Y:S05]  /*08c0*/  BRA `(.L_x_28) ;  /* 0x0000000000047947 */ /* 0x000fea0003800000 */
.L_x_20:
[----:B------:R-:W-:-:S07]  /*08d0*/  FADD.FTZ R0, R0, R3 ;  /* 0x0000000300007221 */ /* 0x000fce0000010000 */
.L_x_28:
[----:B------:R-:W-:Y:S05]  /*08e0*/  BSYNC.RECONVERGENT B1 ;  /* 0x0000000000017941 */ /* 0x000fea0003800200 */
.L_x_18:
[----:B------:R-:W-:-:S04]  /*08f0*/  IMAD.MOV.U32 R5, RZ, RZ, 0x0 ;  /* 0x00000000ff057424 */ /* 0x000fc800078e00ff */
[----:B0-----:R-:W-:Y:S05]  /*0900*/  RET.REL.NODEC R4 `(_Z29double_quantize_scales_kernelPKfPhfi) ;  /* 0xfffffff404bc7950 */ /* 0x001fea0003c3ffff */
.L_x_29:
        /* <DEDUP_REMOVED lines=15> */
.L_x_52:


//--------------------- .text._Z21dequantize_nf4_kernelPKhPKfPfi --------------------------
	.section	.text._Z21dequantize_nf4_kernelPKhPKfPfi,"ax",@progbits
	.align	128
        .global         _Z21dequantize_nf4_kernelPKhPKfPfi
        .type           _Z21dequantize_nf4_kernelPKhPKfPfi,@function
        .size           _Z21dequantize_nf4_kernelPKhPKfPfi,(.L_x_56 - _Z21dequantize_nf4_kernelPKhPKfPfi)
        .other          _Z21dequantize_nf4_kernelPKhPKfPfi,@"STO_CUDA_ENTRY STV_DEFAULT"
_Z21dequantize_nf4_kernelPKhPKfPfi:
.text._Z21dequantize_nf4_kernelPKhPKfPfi:
[----:B------:R-:W-:Y:S01]  /*0000*/  LDC R1, c[0x0][0x37c] ;  /* 0x0000df00ff017b82 */ /* 0x000fe20000000800 */
[----:B------:R-:W0:Y:S01]  /*0010*/  S2R R11, SR_TID.X ;  /* 0x00000000000b7919 */ /* 0x000e220000002100 */
[----:B------:R-:W1:Y:S01]  /*0020*/  LDCU.64 UR4, c[0x0][0x358] ;  /* 0x00006b00ff0477ac */ /* 0x000e620008000a00 */
[----:B------:R-:W2:Y:S01]  /*0030*/  S2R R6, SR_CTAID.X ;  /* 0x0000000000067919 */ /* 0x000ea20000002500 */
[----:B0-----:R-:W-:-:S13]  /*0040*/  ISETP.NE.AND P0, PT, R11, RZ, PT ;  /* 0x000000ff0b00720c */ /* 0x001fda0003f05270 */
[----:B------:R-:W2:Y:S02]  /*0050*/  @!P0 LDC.64 R2, c[0x0][0x388] ;  /* 0x0000e200ff028b82 */ /* 0x000ea40000000a00 */
[----:B--2---:R-:W-:-:S06]  /*0060*/  @!P0 IMAD.WIDE.U32 R2, R6, 0x4, R2 ;  /* 0x0000000406028825 */ /* 0x004fcc00078e0002 */
[----:B-1----:R-:W2:Y:S01]  /*0070*/  @!P0 LDG.E R2, desc[UR4][R2.64] ;  /* 0x0000000402028981 */ /* 0x002ea2000c1e1900 */
[----:B------:R-:W-:Y:S01]  /*0080*/  MOV R0, 0x400 ;  /* 0x0000040000007802 */ /* 0x000fe20000000f00 */
[----:B------:R-:W-:Y:S04]  /*0090*/  BSSY.RECONVERGENT B0, `(.L_x_30) ;  /* 0x0000016000007945 */ /* 0x000fe80003800200 */
[----:B------:R-:W-:Y:S01]  /*00a0*/  BSSY.RELIABLE B1, `(.L_x_31) ;  /* 0x000000d000017945 */ /* 0x000fe20003800100 */
[----:B------:R-:W0:Y:S01]  /*00b0*/  S2R R9, SR_CgaCtaId ;  /* 0x0000000000097919 */ /* 0x000e220000008800 */
[----:B------:R-:W-:Y:S02]  /*00c0*/  IMAD R5, R6, 0x40, R11 ;  /* 0x0000004006057824 */ /* 0x000fe400078e020b */
[----:B------:R-:W-:Y:S01]  /*00d0*/  VIADD R4, R0, 0x4 ;  /* 0x0000000400047836 */ /* 0x000fe20000000000 */
[----:B0-----:R-:W-:-:S04]  /*00e0*/  @!P0 LEA R7, R9, R0, 0x18 ;  /* 0x0000000009078211 */ /* 0x001fc800078ec0ff */
[----:B------:R-:W-:-:S05]  /*00f0*/  LEA R4, R9, R4, 0x18 ;  /* 0x0000000409047211 */ /* 0x000fca00078ec0ff */
[----:B------:R-:W-:Y:S01]  /*0100*/  IMAD.IADD R4, R4, 0x1, R11 ;  /* 0x0000000104047824 */ /* 0x000fe200078e020b */
[----:B--2---:R0:W-:Y:S01]  /*0110*/  @!P0 STS [R7], R2 ;  /* 0x0000000207008388 */ /* 0x0041e20000000800 */
[----:B------:R-:W-:Y:S05]  /*0120*/  @!P0 BRA `(.L_x_32) ;  /* 0x0000000000108947 */ /* 0x000fea0003800000 */
[----:B------:R-:W-:Y:S02]  /*0130*/  ISETP.GT.U32.AND P1, PT, R11, 0x1f, PT ;  /* 0x0000001f0b00780c */ /* 0x000fe40003f24070 */
[----:B------:R-:W-:-:S11]  /*0140*/  PLOP3.LUT P0, PT, PT, PT, PT, 0x8, 0x80 ;  /* 0x000000000080781c */ /* 0x000fd60003f0e170 */
[----:B------:R-:W-:Y:S05]  /*0150*/  @P1 BREAK.RELIABLE B1 ;  /* 0x0000000000011942 */ /* 0x000fea0003800100 */
[----:B------:R-:W-:Y:S05]  /*0160*/  @P1 BRA `(.L_x_33) ;  /* 0x0000000000201947 */ /* 0x000fea0003800000 */
.L_x_32:
[----:B------:R-:W-:Y:S05]  /*0170*/  BSYNC.RELIABLE B1 ;  /* 0x0000000000017941 */ /* 0x000fea0003800100 */
.L_x_31:
[----:B------:R-:W1:Y:S01]  /*0180*/  LDCU.64 UR6, c[0x0][0x380] ;  /* 0x00007000ff0677ac */ /* 0x000e620008000a00 */
[----:B0-----:R-:W-:-:S05]  /*0190*/  IMAD R2, R6, -0x20, R5 ;  /* 0xffffffe006027824 */ /* 0x001fca00078e0205 */
[----:B-1----:R-:W-:-:S05]  /*01a0*/  IADD3 R2, P0, PT, R2, UR6, RZ ;  /* 0x0000000602027c10 */ /* 0x002fca000ff1e0ff */
[----:B------:R-:W-:-:S06]  /*01b0*/  IMAD.X R3, RZ, RZ, UR7, P0 ;  /* 0x00000007ff037e24 */ /* 0x000fcc00080e06ff */
[----:B------:R-:W2:Y:S01]  /*01c0*/  LDG.E.U8 R3, desc[UR4][R2.64] ;  /* 0x0000000402037981 */ /* 0x000ea2000c1e1100 */
[----:B------:R-:W-:-:S03]  /*01d0*/  PLOP3.LUT P0, PT, PT, PT, PT, 0x80, 0x8 ;  /* 0x000000000008781c */ /* 0x000fc60003f0f070 */
[----:B--2---:R1:W-:Y:S10]  /*01e0*/  STS.U8 [R4], R3 ;  /* 0x0000000304007388 */ /* 0x0043f40000000000 */
.L_x_33:
[----:B------:R-:W-:Y:S05]  /*01f0*/  BSYNC.RECONVERGENT B0 ;  /* 0x0000000000007941 */ /* 0x000fea0003800200 */
.L_x_30:
[----:B------:R-:W-:Y:S05]  /*0200*/  WARPSYNC.ALL ;  /* 0x0000000000007948 */ /* 0x000fea0003800000 */
[----:B------:R-:W-:Y:S01]  /*0210*/  BAR.SYNC.DEFER_BLOCKING 0x0 ;  /* 0x0000000000007b1d */ /* 0x000fe20000010000 */
[----:B0-----:R-:W-:-:S05]  /*0220*/  @P0 VIADD R2, R0, 0x24 ;  /* 0x0000002400020836 */ /* 0x001fca0000000000 */
[----:B------:R-:W-:Y:S01]  /*0230*/  @P0 LEA R2, R9, R2, 0x18 ;  /* 0x0000000209020211 */ /* 0x000fe200078ec0ff */
[----:B------:R-:W0:Y:S04]  /*0240*/  LDCU UR6, c[0x0][0x398] ;  /* 0x00007300ff0677ac */ /* 0x000e280008000800 */
[----:B-1----:R-:W-:Y:S01]  /*0250*/  @P0 IMAD R3, R11, 0x2, R2 ;  /* 0x000000020b030824 */ /* 0x002fe200078e0202 */
[----:B------:R-:W1:Y:S01]  /*0260*/  @P0 LDS.U8 R4, [R4] ;  /* 0x0000000004040984 */ /* 0x000e620000000000 */
[----:B0-----:R-:W-:Y:S02]  /*0270*/  ISETP.GE.AND P1, PT, R5, UR6, PT ;  /* 0x0000000605007c0c */ /* 0x001fe4000bf26270 */
[----:B-1----:R-:W-:Y:S02]  /*0280*/  @P0 SHF.R.U32.HI R2, RZ, 0x4, R4 ;  /* 0x00000004ff020819 */ /* 0x002fe40000011604 */
[----:B------:R-:W-:-:S03]  /*0290*/  @P0 LOP3.LUT R6, R4, 0xf, RZ, 0xc0, !PT ;  /* 0x0000000f04060812 */ /* 0x000fc600078ec0ff */
[----:B------:R0:W-:Y:S04]  /*02a0*/  @P0 STS.U8 [R3], R2 ;  /* 0x0000000203000388 */ /* 0x0001e80000000000 */
[----:B------:R0:W-:Y:S01]  /*02b0*/  @P0 STS.U8 [R3+0x1], R6 ;  /* 0x0000010603000388 */ /* 0x0001e20000000000 */
[----:B------:R-:W-:Y:S06]  /*02c0*/  BAR.SYNC.DEFER_BLOCKING 0x0 ;  /* 0x0000000000007b1d */ /* 0x000fec0000010000 */
[----:B------:R-:W-:Y:S05]  /*02d0*/  @P1 EXIT ;  /* 0x000000000000194d */ /* 0x000fea0003800000 */
[----:B0-----:R-:W-:Y:S01]  /*02e0*/  VIADD R2, R0, 0x24 ;  /* 0x0000002400027836 */ /* 0x001fe20000000000 */
[----:B------:R-:W-:-:S04]  /*02f0*/  LEA R0, R9, R0, 0x18 ;  /* 0x0000000009007211 */ /* 0x000fc800078ec0ff */
[----:B------:R-:W-:Y:S01]  /*0300*/  LEA R2, R9, R2, 0x18 ;  /* 0x0000000209027211 */ /* 0x000fe200078ec0ff */
[----:B------:R-:W-:Y:S04]  /*0310*/  LDS R7, [R0] ;  /* 0x0000000000077984 */ /* 0x000fe80000000800 */
[----:B------:R-:W-:Y:S02]  /*0320*/  IMAD.IADD R4, R2, 0x1, R11 ;  /* 0x0000000102047824 */ /* 0x000fe400078e020b */
[----:B------:R-:W0:Y:S04]  /*0330*/  LDC.64 R2, c[0x0][0x390] ;  /* 0x0000e400ff027b82 */ /* 0x000e280000000a00 */
[----:B------:R-:W1:Y:S01]  /*0340*/  LDS.U8 R4, [R4] ;  /* 0x0000000004047984 */ /* 0x000e620000000000 */
[----:B0-----:R-:W-:-:S04]  /*0350*/  IMAD.WIDE.U32 R2, R5, 0x4, R2 ;  /* 0x0000000405027825 */ /* 0x001fc800078e0002 */
[----:B-1----:R-:W-:-:S06]  /*0360*/  IMAD.SHL.U32 R6, R4, 0x4, RZ ;  /* 0x0000000404067824 */ /* 0x002fcc00078e00ff */
[----:B------:R-:W0:Y:S02]  /*0370*/  LDC R6, c[0x3][R6] ;  /* 0x00c0000006067b82 */ /* 0x000e240000000800 */
[----:B0-----:R-:W-:-:S05]  /*0380*/  FMUL R7, R6, R7 ;  /* 0x0000000706077220 */ /* 0x001fca0000400000 */
[----:B------:R-:W-:Y:S01]  /*0390*/  STG.E desc[UR4][R2.64], R7 ;  /* 0x0000000702007986 */ /* 0x000fe2000c101904 */
[----:B------:R-:W-:Y:S05]  /*03a0*/  EXIT ;  /* 0x000000000000794d */ /* 0x000fea0003800000 */
.L_x_34:
        /* <DEDUP_REMOVED lines=13> */
.L_x_56:


//--------------------- .text._Z19quantize_nf4_kernelPKfPhPfi --------------------------
	.section	.text._Z19quantize_nf4_kernelPKfPhPfi,"ax",@progbits
	.align	128
        .global         _Z19quantize_nf4_kernelPKfPhPfi
        .type           _Z19quantize_nf4_kernelPKfPhPfi,@function
        .size           _Z19quantize_nf4_kernelPKfPhPfi,(.L_x_53 - _Z19quantize_nf4_kernelPKfPhPfi)
        .other          _Z19quantize_nf4_kernelPKfPhPfi,@"STO_CUDA_ENTRY STV_DEFAULT"
_Z19quantize_nf4_kernelPKfPhPfi:
.text._Z19quantize_nf4_kernelPKfPhPfi:
[----:B------:R-:W-:Y:S01]  /*0000*/  LDC R1, c[0x0][0x37c] ;  /* 0x0000df00ff017b82 */ /* 0x000fe20000000800 */
[----:B------:R-:W0:Y:S01]  /*0010*/  S2R R2, SR_TID.X ;  /* 0x0000000000027919 */ /* 0x000e220000002100 */
[----:B------:R-:W1:Y:S01]  /*0020*/  LDCU UR4, c[0x0][0x398] ;  /* 0x00007300ff0477ac */ /* 0x000e620008000800 */
[----:B------:R-:W0:Y:S01]  /*0030*/  S2R R5, SR_CTAID.X ;  /* 0x0000000000057919 */ /* 0x000e220000002500 */
[----:B------:R-:W2:Y:S01]  /*0040*/  LDCU.64 UR8, c[0x0][0x358] ;  /* 0x00006b00ff0877ac */ /* 0x000ea20008000a00 */
[----:B0-----:R-:W-:-:S05]  /*0050*/  IMAD R4, R5, 0x40, R2 ;  /* 0x0000004005047824 */ /* 0x001fca00078e0202 */
[----:B-1----:R-:W-:-:S13]  /*0060*/  ISETP.GE.AND P0, PT, R4, UR4, PT ;  /* 0x0000000404007c0c */ /* 0x002fda000bf06270 */
[----:B------:R-:W0:Y:S02]  /*0070*/  @!P0 LDC.64 R6, c[0x0][0x380] ;  /* 0x0000e000ff068b82 */ /* 0x000e240000000a00 */
[----:B0-----:R-:W-:-:S06]  /*0080*/  @!P0 IMAD.WIDE.U32 R6, R4, 0x4, R6 ;  /* 0x0000000404068825 */ /* 0x001fcc00078e0006 */
[----:B--2---:R0:W2:Y:S01]  /*0090*/  @!P0 LDG.E R7, desc[UR8][R6.64] ;  /* 0x0000000806078981 */ /* 0x0040a2000c1e1900 */
[----:B------:R-:W1:Y:S01]  /*00a0*/  S2UR UR6, SR_CgaCtaId ;  /* 0x00000000000679c3 */ /* 0x000e620000008800 */
[----:B------:R-:W-:Y:S01]  /*00b0*/  UMOV UR4, 0x400 ;  /* 0x0000040000047882 */ /* 0x000fe20000000000 */
[C---:B------:R-:W-:Y:S01]  /*00c0*/  ISETP.GT.U32.AND P1, PT, R2.reuse, 0x1f, PT ;  /* 0x0000001f0200780c */ /* 0x040fe20003f24070 */
[----:B------:R-:W-:Y:S01]  /*00d0*/  UIADD3 UR5, UPT, UPT, UR4, 0x200, URZ ;  /* 0x0000020004057890 */ /* 0x000fe2000fffe0ff */
[----:B------:R-:W-:Y:S01]  /*00e0*/  ISETP.GT.U32.AND P2, PT, R2, 0xf, PT ;  /* 0x0000000f0200780c */ /* 0x000fe20003f44070 */
[----:B------:R-:W-:Y:S01]  /*00f0*/  BSSY.RECONVERGENT B0, `(.L_x_35) ;  /* 0x000008b000007945 */ /* 0x000fe20003800200 */
[----:B-1----:R-:W-:Y:S02]  /*0100*/  ULEA UR7, UR6, UR4, 0x18 ;  /* 0x0000000406077291 */ /* 0x002fe4000f8ec0ff */
[----:B------:R-:W-:Y:S02]  /*0110*/  ULEA UR5, UR6, UR5, 0x18 ;  /* 0x0000000506057291 */ /* 0x000fe4000f8ec0ff */
[----:B------:R-:W-:-:S02]  /*0120*/  UIADD3 UR4, UPT, UPT, UR4, 0x100, URZ ;  /* 0x0000010004047890 */ /* 0x000fc4000fffe0ff */
[----:B------:R-:W-:Y:S02]  /*0130*/  LEA R0, R2, UR7, 0x2 ;  /* 0x0000000702007c11 */ /* 0x000fe4000f8e10ff */
[----:B------:R-:W-:-:S03]  /*0140*/  ULEA UR4, UR6, UR4, 0x18 ;  /* 0x0000000406047291 */ /* 0x000fc6000f8ec0ff */
[----:B------:R-:W-:Y:S03]  /*0150*/  STS.U8 [R2+UR5], RZ ;  /* 0x000000ff02007988 */ /* 0x000fe60008000005 */
[----:B0-----:R-:W-:Y:S01]  /*0160*/  LEA R6, R2, UR4, 0x2 ;  /* 0x0000000402067c11 */ /* 0x001fe2000f8e10ff */
[----:B--2---:R-:W-:Y:S04]  /*0170*/  @!P0 STS [R0], R7 ;  /* 0x0000000700008388 */ /* 0x004fe80000000800 */
[----:B------:R-:W-:Y:S01]  /*0180*/  @P0 STS [R0], RZ ;  /* 0x000000ff00000388 */ /* 0x000fe20000000800 */
[----:B------:R-:W-:Y:S06]  /*0190*/  BAR.SYNC.DEFER_BLOCKING 0x0 ;  /* 0x0000000000007b1d */ /* 0x000fec0000010000 */
[----:B------:R-:W0:Y:S02]  /*01a0*/  LDS R3, [R0] ;  /* 0x0000000000037984 */ /* 0x000e240000000800 */
[----:B0-----:R-:W-:-:S05]  /*01b0*/  FADD R9, |R3|, -RZ ;  /* 0x800000ff03097221 */ /* 0x001fca0000000200 */
[----:B------:R-:W-:Y:S01]  /*01c0*/  STS [R6], R9 ;  /* 0x0000000906007388 */ /* 0x000fe20000000800 */
[----:B------:R-:W-:Y:S06]  /*01d0*/  BAR.SYNC.DEFER_BLOCKING 0x0 ;  /* 0x0000000000007b1d */ /* 0x000fec0000010000 */
[----:B------:R-:W-:Y:S04]  /*01e0*/  @!P1 LDS R3, [R6] ;  /* 0x0000000006039984 */ /* 0x000fe80000000800 */
[----:B------:R-:W0:Y:S02]  /*01f0*/  @!P1 LDS R8, [R6+0x80] ;  /* 0x0000800006089984 */ /* 0x000e240000000800 */
[----:B0-----:R-:W-:-:S05]  /*0200*/  @!P1 FMNMX R3, R3, R8, !PT ;  /* 0x0000000803039209 */ /* 0x001fca0007800000 */
[----:B------:R-:W-:Y:S01]  /*0210*/  @!P1 STS [R6], R3 ;  /* 0x0000000306009388 */ /* 0x000fe20000000800 */
[----:B------:R-:W-:Y:S01]  /*0220*/  BAR.SYNC.DEFER_BLOCKING 0x0 ;  /* 0x0000000000007b1d */ /* 0x000fe20000010000 */
[----:B------:R-:W-:-:S05]  /*0230*/  ISETP.GT.U32.AND P1, PT, R2, 0x7, PT ;  /* 0x000000070200780c */ /* 0x000fca0003f24070 */
        /* <DEDUP_REMOVED lines=17> */
[----:B------:R-:W-:-:S05]  /*0350*/  ISETP.NE.AND P2, PT, R2, RZ, PT ;  /* 0x000000ff0200720c */ /* 0x000fca0003f45270 */
[----:B------:R-:W-:Y:S04]  /*0360*/  @!P1 LDS R7, [R6] ;  /* 0x0000000006079984 */ /* 0x000fe80000000800 */
[----:B------:R-:W0:Y:S02]  /*0370*/  @!P1 LDS R8, [R6+0x8] ;  /* 0x0000080006089984 */ /* 0x000e240000000800 */
[----:B0-----:R-:W-:-:S05]  /*0380*/  @!P1 FMNMX R7, R7, R8, !PT ;  /* 0x0000000807079209 */ /* 0x001fca0007800000 */
[----:B------:R0:W-:Y:S01]  /*0390*/  @!P1 STS [R6], R7 ;  /* 0x0000000706009388 */ /* 0x0001e20000000800 */
[----:B------:R-:W-:Y:S01]  /*03a0*/  BAR.SYNC.DEFER_BLOCKING 0x0 ;  /* 0x0000000000007b1d */ /* 0x000fe20000010000 */
[----:B0-----:R-:W-:-:S05]  /*03b0*/  VIADD R7, R2, UR5 ;  /* 0x0000000502077c36 */ /* 0x001fca0008000000 */
[----:B------:R-:W-:Y:S04]  /*03c0*/  @!P2 LDS R8, [R6] ;  /* 0x000000000608a984 */ /* 0x000fe80000000800 */
[----:B------:R-:W0:Y:S02]  /*03d0*/  @!P2 LDS R9, [UR7+0x104] ;  /* 0x00010407ff09a984 */ /* 0x000e240008000800 */
[----:B0-----:R-:W-:Y:S02]  /*03e0*/  @!P2 FMNMX R11, R8, R9, !PT ;  /* 0x00000009080ba209 */ /* 0x001fe40007800000 */
[----:B------:R-:W0:Y:S03]  /*03f0*/  @!P2 LDC.64 R8, c[0x0][0x390] ;  /* 0x0000e400ff08ab82 */ /* 0x000e260000000a00 */
[----:B------:R-:W-:Y:S05]  /*0400*/  @!P2 STS [R6], R11 ;  /* 0x0000000b0600a388 */ /* 0x000fea0000000800 */
[----:B------:R-:W-:Y:S01]  /*0410*/  BAR.SYNC.DEFER_BLOCKING 0x0 ;  /* 0x0000000000007b1d */ /* 0x000fe20000010000 */
[----:B0-----:R-:W-:-:S05]  /*0420*/  @!P2 IMAD.WIDE.U32 R8, R5, 0x4, R8 ;  /* 0x000000040508a825 */ /* 0x001fca00078e0008 */
[----:B------:R-:W0:Y:S02]  /*0430*/  @!P2 LDS R3, [UR7+0x100] ;  /* 0x00010007ff03a984 */ /* 0x000e240008000800 */
[----:B0-----:R-:W-:-:S04]  /*0440*/  @!P2 FSETP.NEU.AND P1, PT, R3, RZ, PT ;  /* 0x000000ff0300a20b */ /* 0x001fc80003f2d000 */
[----:B------:R-:W-:-:S05]  /*0450*/  @!P2 FSEL R3, R3, 1, P1 ;  /* 0x3f8000000303a808 */ /* 0x000fca0000800000 */
[----:B------:R0:W-:Y:S04]  /*0460*/  @!P2 STS [UR7+0x240], R3 ;  /* 0x00024003ff00a988 */ /* 0x0001e80008000807 */
[----:B------:R0:W-:Y:S01]  /*0470*/  @!P2 STG.E desc[UR8][R8.64], R3 ;  /* 0x000000030800a986 */ /* 0x0001e2000c101908 */
[----:B------:R-:W-:Y:S06]  /*0480*/  BAR.SYNC.DEFER_BLOCKING 0x0 ;  /* 0x0000000000007b1d */ /* 0x000fec0000010000 */
[----:B------:R-:W-:Y:S05]  /*0490*/  @P0 BRA `(.L_x_36) ;  /* 0x0000000400400947 */ /* 0x000fea0003800000 */
[----:B------:R-:W1:Y:S01]  /*04a0*/  LDS R11, [UR7+0x240] ;  /* 0x00024007ff0b7984 */ /* 0x000e620008000800 */
[----:B------:R-:W-:Y:S03]  /*04b0*/  BSSY.RECONVERGENT B1, `(.L_x_37) ;  /* 0x000000d000017945 */ /* 0x000fe60003800200 */
[----:B------:R-:W2:Y:S01]  /*04c0*/  LDS R0, [R0] ;  /* 0x0000000000007984 */ /* 0x000ea20000000800 */
[----:B-1----:R-:W0:Y:S08]  /*04d0*/  MUFU.RCP R6, R11 ;  /* 0x0000000b00067308 */ /* 0x002e300000001000 */
[----:B--2---:R-:W1:Y:S01]  /*04e0*/  FCHK P0, R0, R11 ;  /* 0x0000000b00007302 */ /* 0x004e620000000000 */
[----:B0-----:R-:W-:-:S04]  /*04f0*/  FFMA R3, -R11, R6, 1 ;  /* 0x3f8000000b037423 */ /* 0x001fc80000000106 */
[----:B------:R-:W-:-:S04]  /*0500*/  FFMA R3, R6, R3, R6 ;  /* 0x0000000306037223 */ /* 0x000fc80000000006 */
[----:B------:R-:W-:-:S04]  /*0510*/  FFMA R6, R0, R3, RZ ;  /* 0x0000000300067223 */ /* 0x000fc800000000ff */
[----:B------:R-:W-:-:S04]  /*0520*/  FFMA R8, -R11, R6, R0 ;  /* 0x000000060b087223 */ /* 0x000fc80000000100 */
[----:B------:R-:W-:Y:S01]  /*0530*/  FFMA R3, R3, R8, R6 ;  /* 0x0000000803037223 */ /* 0x000fe20000000006 */
[----:B-1----:R-:W-:Y:S06]  /*0540*/  @!P0 BRA `(.L_x_38) ;  /* 0x00000000000c8947 */ /* 0x002fec0003800000 */
[----:B------:R-:W-:-:S07]  /*0550*/  MOV R6, 0x570 ;  /* 0x0000057000067802 */ /* 0x000fce0000000f00 */
[----:B------:R-:W-:Y:S05]  /*0560*/  CALL.REL.NOINC `($__internal_2_$__cuda_sm3x_div_rn_noftz_f32_slowpath) ;  /* 0x0000000400487944 */ /* 0x000fea0003c00000 */
[----:B------:R-:W-:-:S07]  /*0570*/  IMAD.MOV.U32 R3, RZ, RZ, R0 ;  /* 0x000000ffff037224 */ /* 0x000fce00078e0000 */
.L_x_38:
[----:B------:R-:W-:Y:S05]  /*0580*/  BSYNC.RECONVERGENT B1 ;  /* 0x0000000000017941 */ /* 0x000fea0003800200 */
.L_x_37:
[----:B------:R-:W0:Y:S01]  /*0590*/  LDCU.128 UR12, c[0x3][URZ] ;  /* 0x00c00000ff0c77ac */ /* 0x000e220008000c00 */
[----:B------:R-:W1:Y:S01]  /*05a0*/  LDCU.128 UR16, c[0x3][0x10] ;  /* 0x00c00200ff1077ac */ /* 0x000e620008000c00 */
[C---:B0-----:R-:W-:Y:S01]  /*05b0*/  FADD R0, R3.reuse, -UR12 ;  /* 0x8000000c03007e21 */ /* 0x041fe20008000000 */
[C---:B------:R-:W-:Y:S01]  /*05c0*/  FADD R9, R3.reuse, -UR13 ;  /* 0x8000000d03097e21 */ /* 0x040fe20008000000 */
[----:B------:R-:W-:-:S04]  /*05d0*/  FADD R11, R3, -UR14 ;  /* 0x8000000e030b7e21 */ /* 0x000fc80008000000 */
[----:B------:R-:W-:-:S04]  /*05e0*/  FSETP.GEU.AND P5, PT, |R9|, |R0|, PT ;  /* 0x400000000900720b */ /* 0x000fc80003fae200 */
[----:B------:R-:W-:Y:S01]  /*05f0*/  FSEL R0, |R9|, |R0|, !P5 ;  /* 0x4000000009007208 */ /* 0x000fe20006800200 */
[----:B------:R-:W-:Y:S01]  /*0600*/  FADD R9, R3, -UR15 ;  /* 0x8000000f03097e21 */ /* 0x000fe20008000000 */
[----:B------:R-:W0:Y:S02]  /*0610*/  LDCU.128 UR12, c[0x3][0x20] ;  /* 0x00c00400ff0c77ac */ /* 0x000e240008000c00 */
[----:B------:R-:W-:-:S04]  /*0620*/  FSETP.GEU.AND P6, PT, |R11|, R0, PT ;  /* 0x000000000b00720b */ /* 0x000fc80003fce200 */
[----:B------:R-:W-:Y:S01]  /*0630*/  FSEL R0, |R11|, R0, !P6 ;  /* 0x000000000b007208 */ /* 0x000fe20007000200 */
[----:B-1----:R-:W-:-:S03]  /*0640*/  FADD R11, R3, -UR16 ;  /* 0x80000010030b7e21 */ /* 0x002fc60008000000 */
[----:B------:R-:W-:-:S04]  /*0650*/  FSETP.GEU.AND P0, PT, |R9|, R0, PT ;  /* 0x000000000900720b */ /* 0x000fc80003f0e200 */
[----:B------:R-:W-:Y:S01]  /*0660*/  FSEL R0, |R9|, R0, !P0 ;  /* 0x0000000009007208 */ /* 0x000fe20004000200 */
[----:B------:R-:W-:-:S03]  /*0670*/  FADD R9, R3, -UR17 ;  /* 0x8000001103097e21 */ /* 0x000fc60008000000 */
[----:B------:R-:W-:Y:S01]  /*0680*/  FSETP.GEU.AND P1, PT, |R11|, R0, PT ;  /* 0x000000000b00720b */ /* 0x000fe20003f2e200 */
[----:B0-----:R-:W-:-:S03]  /*0690*/  FADD R6, R3, -UR12 ;  /* 0x8000000c03067e21 */ /* 0x001fc60008000000 */
[----:B------:R-:W-:Y:S01]  /*06a0*/  FSEL R0, |R11|, R0, !P1 ;  /* 0x000000000b007208 */ /* 0x000fe20004800200 */
[----:B------:R-:W-:-:S03]  /*06b0*/  FADD R11, R3, -UR18 ;  /* 0x80000012030b7e21 */ /* 0x000fc60008000000 */
[----:B------:R-:W-:-:S04]  /*06c0*/  FSETP.GEU.AND P2, PT, |R9|, R0, PT ;  /* 0x000000000900720b */ /* 0x000fc80003f4e200 */
[----:B------:R-:W-:Y:S01]  /*06d0*/  FSEL R0, |R9|, R0, !P2 ;  /* 0x0000000009007208 */ /* 0x000fe20005000200 */
[----:B------:R-:W-:Y:S01]  /*06e0*/  FADD R9, R3, -UR19 ;  /* 0x8000001303097e21 */ /* 0x000fe20008000000 */
[----:B------:R-:W0:Y:S02]  /*06f0*/  LDCU.128 UR16, c[0x3][0x30] ;  /* 0x00c00600ff1077ac */ /* 0x000e240008000c00 */
[----:B------:R-:W-:-:S04]  /*0700*/  FSETP.GEU.AND P3, PT, |R11|, R0, PT ;  /* 0x000000000b00720b */ /* 0x000fc80003f6e200 */
[----:B------:R-:W-:Y:S01]  /*0710*/  FSEL R0, |R11|, R0, !P3 ;  /* 0x000000000b007208 */ /* 0x000fe20005800200 */
[----:B------:R-:W-:-:S03]  /*0720*/  FADD R11, R3, -UR13 ;  /* 0x8000000d030b7e21 */ /* 0x000fc60008000000 */
[----:B------:R-:W-:-:S04]  /*0730*/  FSETP.GEU.AND P4, PT, |R9|, R0, PT ;  /* 0x000000000900720b */ /* 0x000fc80003f8e200 */
[----:B------:R-:W-:Y:S02]  /*0740*/  FSEL R9, |R9|, R0, !P4 ;  /* 0x0000000009097208 */ /* 0x000fe40006000200 */
[----:B------:R-:W-:Y:S02]  /*0750*/  SEL R0, RZ, 0x1, P5 ;  /* 0x00000001ff007807 */ /* 0x000fe40002800000 */
[-C--:B------:R-:W-:Y:S02]  /*0760*/  FSETP.GEU.AND P5, PT, |R6|, R9.reuse, PT ;  /* 0x000000090600720b */ /* 0x080fe40003fae200 */
[----:B------:R-:W-:Y:S02]  /*0770*/  SEL R0, R0, 0x2, P6 ;  /* 0x0000000200007807 */ /* 0x000fe40003000000 */
[----:B------:R-:W-:Y:S01]  /*0780*/  FSEL R6, |R6|, R9, !P5 ;  /* 0x0000000906067208 */ /* 0x000fe20006800200 */
[----:B------:R-:W-:Y:S01]  /*0790*/  FADD R9, R3, -UR14 ;  /* 0x8000000e03097e21 */ /* 0x000fe20008000000 */
[----:B------:R-:W-:-:S02]  /*07a0*/  SEL R0, R0, 0x3, P0 ;  /* 0x0000000300007807 */ /* 0x000fc40000000000 */
[CC--:B------:R-:W-:Y:S02]  /*07b0*/  FSETP.GEU.AND P6, PT, |R11|.reuse, R6.reuse, PT ;  /* 0x000000060b00720b */ /* 0x0c0fe40003fce200 */
[----:B------:R-:W-:Y:S02]  /*07c0*/  SEL R0, R0, 0x4, P1 ;  /* 0x0000000400007807 */ /* 0x000fe40000800000 */
[----:B------:R-:W-:Y:S01]  /*07d0*/  FSEL R6, |R11|, R6, !P6 ;  /* 0x000000060b067208 */ /* 0x000fe20007000200 */
[----:B------:R-:W-:Y:S01]  /*07e0*/  FADD R11, R3, -UR15 ;  /* 0x8000000f030b7e21 */ /* 0x000fe20008000000 */
[----:B------:R-:W-:Y:S02]  /*07f0*/  SEL R0, R0, 0x5, P2 ;  /* 0x0000000500007807 */ /* 0x000fe40001000000 */
[----:B------:R-:W-:Y:S02]  /*0800*/  FSETP.GEU.AND P0, PT, |R9|, R6, PT ;  /* 0x000000060900720b */ /* 0x000fe40003f0e200 */
[----:B------:R-:W-:-:S02]  /*0810*/  SEL R0, R0, 0x6, P3 ;  /* 0x0000000600007807 */ /* 0x000fc40001800000 */
[----:B------:R-:W-:Y:S01]  /*0820*/  FSEL R6, |R9|, R6, !P0 ;  /* 0x0000000609067208 */ /* 0x000fe20004000200 */
[----:B0-----:R-:W-:Y:S01]  /*0830*/  FADD R9, R3, -UR16 ;  /* 0x8000001003097e21 */ /* 0x001fe20008000000 */
[----:B------:R-:W-:Y:S02]  /*0840*/  SEL R0, R0, 0x7, P4 ;  /* 0x0000000700007807 */ /* 0x000fe40002000000 */
[CC--:B------:R-:W-:Y:S02]  /*0850*/  FSETP.GEU.AND P1, PT, |R11|.reuse, R6.reuse, PT ;  /* 0x000000060b00720b */ /* 0x0c0fe40003f2e200 */
[----:B------:R-:W-:Y:S02]  /*0860*/  SEL R0, R0, 0x8, P5 ;  /* 0x0000000800007807 */ /* 0x000fe40002800000 */
[----:B------:R-:W-:Y:S01]  /*0870*/  FSEL R6, |R11|, R6, !P1 ;  /* 0x000000060b067208 */ /* 0x000fe20004800200 */
[----:B------:R-:W-:Y:S01]  /*0880*/  FADD R11, R3, -UR17 ;  /* 0x80000011030b7e21 */ /* 0x000fe20008000000 */
[----:B------:R-:W-:-:S02]  /*0890*/  SEL R0, R0, 0x9, P6 ;  /* 0x0000000900007807 */ /* 0x000fc40003000000 */
[CC--:B------:R-:W-:Y:S02]  /*08a0*/  FSETP.GEU.AND P2, PT, |R9|.reuse, R6.reuse, PT ;  /* 0x000000060900720b */ /* 0x0c0fe40003f4e200 */
[----:B------:R-:W-:Y:S02]  /*08b0*/  SEL R0, R0, 0xa, P0 ;  /* 0x0000000a00007807 */ /* 0x000fe40000000000 */
[----:B------:R-:W-:Y:S01]  /*08c0*/  FSEL R6, |R9|, R6, !P2 ;  /* 0x0000000609067208 */ /* 0x000fe20005000200 */
[C---:B------:R-:W-:Y:S01]  /*08d0*/  FADD R9, R3.reuse, -UR18 ;  /* 0x8000001203097e21 */ /* 0x040fe20008000000 */
[----:B------:R-:W-:Y:S01]  /*08e0*/  SEL R0, R0, 0xb, P1 ;  /* 0x0000000b00007807 */ /* 0x000fe20000800000 */
[----:B------:R-:W-:Y:S01]  /*08f0*/  FADD R3, R3, -UR19 ;  /* 0x8000001303037e21 */ /* 0x000fe20008000000 */
[----:B------:R-:W-:Y:S02]  /*0900*/  FSETP.GEU.AND P0, PT, |R11|, R6, PT ;  /* 0x000000060b00720b */ /* 0x000fe40003f0e200 */
[----:B------:R-:W-:-:S02]  /*0910*/  SEL R0, R0, 0xc, P2 ;  /* 0x0000000c00007807 */ /* 0x000fc40001000000 */
[----:B------:R-:W-:Y:S02]  /*0920*/  FSEL R6, |R11|, R6, !P0 ;  /* 0x000000060b067208 */ /* 0x000fe40004000200 */
[----:B------:R-:W-:Y:S02]  /*0930*/  SEL R0, R0, 0xd, P0 ;  /* 0x0000000d00007807 */ /* 0x000fe40000000000 */
[----:B------:R-:W-:-:S04]  /*0940*/  FSETP.GEU.AND P1, PT, |R9|, R6, PT ;  /* 0x000000060900720b */ /* 0x000fc80003f2e200 */
[----:B------:R-:W-:Y:S02]  /*0950*/  FSEL R6, |R9|, R6, !P1 ;  /* 0x0000000609067208 */ /* 0x000fe40004800200 */
[----:B------:R-:W-:Y:S02]  /*0960*/  SEL R0, R0, 0xe, P1 ;  /* 0x0000000e00007807 */ /* 0x000fe40000800000 */
[----:B------:R-:W-:-:S04]  /*0970*/  FSETP.GEU.AND P0, PT, |R3|, R6, PT ;  /* 0x000000060300720b */ /* 0x000fc80003f0e200 */
[----:B------:R-:W-:-:S05]  /*0980*/  SEL R3, R0, 0xf, P0 ;  /* 0x0000000f00037807 */ /* 0x000fca0000000000 */
[----:B------:R1:W-:Y:S04]  /*0990*/  STS.U8 [R2+UR5], R3 ;  /* 0x0000000302007988 */ /* 0x0003e80008000005 */
.L_x_36:
[----:B------:R-:W-:Y:S05]  /*09a0*/  BSYNC.RECONVERGENT B0 ;  /* 0x0000000000007941 */ /* 0x000fea0003800200 */
.L_x_35:
[----:B------:R-:W-:Y:S01]  /*09b0*/  BAR.SYNC.DEFER_BLOCKING 0x0 ;  /* 0x0000000000007b1d */ /* 0x000fe20000010000 */
[----:B------:R-:W-:-:S13]  /*09c0*/  ISETP.GT.U32.AND P0, PT, R2, 0x1f, PT ;  /* 0x0000001f0200780c */ /* 0x000fda0003f04070 */
[----:B------:R-:W-:Y:S05]  /*09d0*/  @P0 EXIT ;  /* 0x000000000000094d */ /* 0x000fea0003800000 */
[----:B------:R-:W-:Y:S01]  /*09e0*/  IMAD.IADD R7, R7, 0x1, R2 ;  /* 0x0000000107077824 */ /* 0x000fe200078e0202 */
[----:B------:R-:W2:Y:S01]  /*09f0*/  LDCU.64 UR4, c[0x0][0x388] ;  /* 0x00007100ff0477ac */ /* 0x000ea20008000a00 */
[----:B-1----:R-:W-:-:S03]  /*0a00*/  IMAD R2, R5, -0x20, R4 ;  /* 0xffffffe005027824 */ /* 0x002fc600078e0204 */
[----:B0-----:R-:W0:Y:S04]  /*0a10*/  LDS.U8 R3, [R7+0x1] ;  /* 0x0000010007037984 */ /* 0x001e280000000000 */
[----:B------:R-:W1:Y:S01]  /*0a20*/  LDS.U8 R0, [R7] ;  /* 0x0000000007007984 */ /* 0x000e620000000000 */
[----:B--2---:R-:W-:Y:S02]  /*0a30*/  IADD3 R2, P0, PT, R2, UR4, RZ ;  /* 0x0000000402027c10 */ /* 0x004fe4000ff1e0ff */
[----:B0-----:R-:W-:-:S03]  /*0a40*/  LOP3.LUT R5, R3, 0xf, RZ, 0xc0, !PT ;  /* 0x0000000f03057812 */ /* 0x001fc600078ec0ff */
[----:B------:R-:W-:Y:S02]  /*0a50*/  IMAD.X R3, RZ, RZ, UR5, P0 ;  /* 0x00000005ff037e24 */ /* 0x000fe400080e06ff */
[----:B-1----:R-:W-:-:S05]  /*0a60*/  IMAD R5, R0, 0x10, R5 ;  /* 0x0000001000057824 */ /* 0x002fca00078e0205 */
[----:B------:R-:W-:Y:S01]  /*0a70*/  STG.E.U8 desc[UR8][R2.64], R5 ;  /* 0x0000000502007986 */ /* 0x000fe2000c101108 */
[----:B------:R-:W-:Y:S05]  /*0a80*/  EXIT ;  /* 0x000000000000794d */ /* 0x000fea0003800000 */
        .weak           $__internal_2_$__cuda_sm3x_div_rn_noftz_f32_slowpath
        .type           $__internal_2_$__cuda_sm3x_div_rn_noftz_f32_slowpath,@function
        .size           $__internal_2_$__cuda_sm3x_div_rn_noftz_f32_slowpath,(.L_x_53 - $__internal_2_$__cuda_sm3x_div_rn_noftz_f32_slowpath)
$__internal_2_$__cuda_sm3x_div_rn_noftz_f32_slowpath:
[----:B------:R-:W-:Y:S01]  /*0a90*/  SHF.R.U32.HI R9, RZ, 0x17, R11 ;  /* 0x00000017ff097819 */ /* 0x000fe2000001160b */
[----:B------:R-:W-:Y:S01]  /*0aa0*/  BSSY.RECONVERGENT B2, `(.L_x_39) ;  /* 0x0000064000027945 */ /* 0x000fe20003800200 */
[--C-:B------:R-:W-:Y:S01]  /*0ab0*/  SHF.R.U32.HI R3, RZ, 0x17, R0.reuse ;  /* 0x00000017ff037819 */ /* 0x100fe20000011600 */
[----:B------:R-:W-:Y:S01]  /*0ac0*/  IMAD.MOV.U32 R12, RZ, RZ, R0 ;  /* 0x000000ffff0c7224 */ /* 0x000fe200078e0000 */
[----:B------:R-:W-:Y:S02]  /*0ad0*/  LOP3.LUT R9, R9, 0xff, RZ, 0xc0, !PT ;  /* 0x000000ff09097812 */ /* 0x000fe400078ec0ff */
[----:B------:R-:W-:-:S03]  /*0ae0*/  LOP3.LUT R10, R3, 0xff, RZ, 0xc0, !PT ;  /* 0x000000ff030a7812 */ /* 0x000fc600078ec0ff */
[----:B------:R-:W-:Y:S02]  /*0af0*/  VIADD R14, R9, 0xffffffff ;  /* 0xffffffff090e7836 */ /* 0x000fe40000000000 */
[----:B------:R-:W-:-:S03]  /*0b00*/  VIADD R13, R10, 0xffffffff ;  /* 0xffffffff0a0d7836 */ /* 0x000fc60000000000 */
[----:B------:R-:W-:-:S04]  /*0b10*/  ISETP.GT.U32.AND P0, PT, R14, 0xfd, PT ;  /* 0x000000fd0e00780c */ /* 0x000fc80003f04070 */
[----:B------:R-:W-:-:S13]  /*0b20*/  ISETP.GT.U32.OR P0, PT, R13, 0xfd, P0 ;  /* 0x000000fd0d00780c */ /* 0x000fda0000704470 */
[----:B------:R-:W-:Y:S01]  /*0b30*/  @!P0 IMAD.MOV.U32 R8, RZ, RZ, RZ ;  /* 0x000000ffff088224 */ /* 0x000fe200078e00ff */
[----:B------:R-:W-:Y:S06]  /*0b40*/  @!P0 BRA `(.L_x_40) ;  /* 0x0000000000608947 */ /* 0x000fec0003800000 */
[----:B------:R-:W-:Y:S01]  /*0b50*/  FSETP.GTU.FTZ.AND P0, PT, |R0|, +INF , PT ;  /* 0x7f8000000000780b */ /* 0x000fe20003f1c200 */
[----:B------:R-:W-:Y:S01]  /*0b60*/  IMAD.MOV.U32 R3, RZ, RZ, R11 ;  /* 0x000000ffff037224 */ /* 0x000fe200078e000b */
        /* <DEDUP_REMOVED lines=22> */
.L_x_40:
        /* <DEDUP_REMOVED lines=30> */
[C---:B------:R-:W-:Y:S02]  /*0eb0*/  VIADD R10, R11.reuse, 0x20 ;  /* 0x000000200b0a7836 */ /* 0x040fe40000000000 */
[CCC-:B------:R-:W-:Y:S01]  /*0ec0*/  FFMA.RM R8, R14.reuse, R12.reuse, R15.reuse ;  /* 0x0000000c0e087223 */ /* 0x1c0fe2000000400f */
[----:B------:R-:W-:Y:S02]  /*0ed0*/  ISETP.NE.AND P2, PT, R11, RZ, PT ;  /* 0x000000ff0b00720c */ /* 0x000fe40003f45270 */
[----:B------:R-:W-:Y:S01]  /*0ee0*/  LOP3.LUT R9, R3, 0x7fffff, RZ, 0xc0, !PT ;  /* 0x007fffff03097812 */ /* 0x000fe200078ec0ff */
[----:B------:R-:W-:Y:S01]  /*0ef0*/  FFMA.RP R3, R14, R12, R15 ;  /* 0x0000000c0e037223 */ /* 0x000fe2000000800f */
[----:B------:R-:W-:Y:S01]  /*0f00*/  ISETP.NE.AND P1, PT, R11, RZ, PT ;  /* 0x000000ff0b00720c */ /* 0x000fe20003f25270 */
[----:B------:R-:W-:Y:S01]  /*0f10*/  IMAD.MOV R11, RZ, RZ, -R11 ;  /* 0x000000ffff0b7224 */ /* 0x000fe200078e0a0b */
[----:B------:R-:W-:-:S02]  /*0f20*/  LOP3.LUT R9, R9, 0x800000, RZ, 0xfc, !PT ;  /* 0x0080000009097812 */ /* 0x000fc400078efcff */
        /* <DEDUP_REMOVED lines=13> */
.L_x_47:
[----:B------:R-:W-:-:S04]  /*1000*/  LOP3.LUT R0, R0, 0x80000000, RZ, 0xc0, !PT ;  /* 0x8000000000007812 */ /* 0x000fc800078ec0ff */
[----:B------:R-:W-:Y:S01]  /*1010*/  LOP3.LUT R0, R0, 0x7f800000, RZ, 0xfc, !PT ;  /* 0x7f80000000007812 */ /* 0x000fe200078efcff */
[----:B------:R-:W-:Y:S06]  /*1020*/  BRA `(.L_x_48) ;  /* 0x0000000000047947 */ /* 0x000fec0003800000 */
.L_x_46:
[----:B------:R-:W-:-:S07]  /*1030*/  IMAD R0, R9, 0x800000, R0 ;  /* 0x0080000009007824 */ /* 0x000fce00078e0200 */
.L_x_48:
[----:B------:R-:W-:Y:S05]  /*1040*/  BSYNC.RECONVERGENT B3 ;  /* 0x0000000000037941 */ /* 0x000fea0003800200 */
.L_x_45:
[----:B------:R-:W-:Y:S05]  /*1050*/  BRA `(.L_x_49) ;  /* 0x0000000000207947 */ /* 0x000fea0003800000 */
.L_x_44:
[----:B------:R-:W-:-:S04]  /*1060*/  LOP3.LUT R0, R11, 0x80000000, R12, 0x48, !PT ;  /* 0x800000000b007812 */ /* 0x000fc800078e480c */
[----:B------:R-:W-:Y:S01]  /*1070*/  LOP3.LUT R0, R0, 0x7f800000, RZ, 0xfc, !PT ;  /* 0x7f80000000007812 */ /* 0x000fe200078efcff */
[----:B------:R-:W-:Y:S06]  /*1080*/  BRA `(.L_x_49) ;  /* 0x0000000000147947 */ /* 0x000fec0003800000 */
.L_x_43:
[----:B------:R-:W-:Y:S01]  /*1090*/  LOP3.LUT R0, R11, 0x80000000, R12, 0x48, !PT ;  /* 0x800000000b007812 */ /* 0x000fe200078e480c */
[----:B------:R-:W-:Y:S06]  /*10a0*/  BRA `(.L_x_49) ;  /* 0x00000000000c7947 */ /* 0x000fec0003800000 */
.L_x_42:
[----:B------:R-:W0:Y:S01]  /*10b0*/  MUFU.RSQ R0, -QNAN ;  /* 0xffc0000000007908 */ /* 0x000e220000001400 */
[----:B------:R-:W-:Y:S05]  /*10c0*/  BRA `(.L_x_49) ;  /* 0x0000000000047947 */ /* 0x000fea0003800000 */
.L_x_41:
[----:B------:R-:W-:-:S07]  /*10d0*/  FADD.FTZ R0, R0, R3 ;  /* 0x0000000300007221 */ /* 0x000fce0000010000 */
.L_x_49:
[----:B------:R-:W-:Y:S05]  /*10e0*/  BSYNC.RECONVERGENT B2 ;  /* 0x0000000000027941 */ /* 0x000fea0003800200 */
.L_x_39:
[----:B------:R-:W-:Y:S02]  /*10f0*/  IMAD.MOV.U32 R8, RZ, RZ, R6 ;  /* 0x000000ffff087224 */ /* 0x000fe400078e0006 */
[----:B------:R-:W-:-:S04]  /*1100*/  IMAD.MOV.U32 R9, RZ, RZ, 0x0 ;  /* 0x00000000ff097424 */ /* 0x000fc800078e00ff */
[----:B0-----:R-:W-:Y:S05]  /*1110*/  RET.REL.NODEC R8 `(_Z19quantize_nf4_kernelPKfPhPfi) ;  /* 0xffffffec08b87950 */ /* 0x001fea0003c3ffff */
.L_x_50:
        /* <DEDUP_REMOVED lines=14> */
.L_x_53:


//--------------------- .nv.shared.reserved.0     --------------------------
	.section	.nv.shared.reserved.0,"aw",@nobits
	.weak		__nv_reservedSMEM_offset_0_alias
	.size		__nv_reservedSMEM_offset_0_alias, 0, 64
	.other		__nv_reservedSMEM_offset_0_alias,@"STO_CUDA_RESERVED_SHARED STV_DEFAULT"
__nv_reservedSMEM_offset_0_alias:
	.zero		0
	.zero		64


//--------------------- .nv.shared._Z21dequantize_nf4_kernelPKhPKfPfi --------------------------
	.section	.nv.shared._Z21dequantize_nf4_kernelPKhPKfPfi,"aw",@nobits
	.sectionflags	@""
	.align	4
.nv.shared._Z21dequantize_nf4_kernelPKhPKfPfi:
	.zero		1124


//--------------------- .nv.shared._Z19quantize_nf4_kernelPKfPhPfi --------------------------
	.section	.nv.shared._Z19quantize_nf4_kernelPKfPhPfi,"aw",@nobits
	.sectionflags	@""
	.align	4
.nv.shared._Z19quantize_nf4_kernelPKfPhPfi:
	.zero		1604


//--------------------- .nv.constant0._Z31double_dequantize_scales_kernelPKhPffi --------------------------
	.section	.nv.constant0._Z31double_dequantize_scales_kernelPKhPffi,"a",@progbits
	.sectionflags	@""
	.align	4
.nv.constant0._Z31double_dequantize_scales_kernelPKhPffi:
	.zero		920


//--------------------- .nv.constant0._Z29double_quantize_scales_kernelPKfPhfi --------------------------
	.section	.nv.constant0._Z29double_quantize_scales_kernelPKfPhfi,"a",@progbits
	.sectionflags	@""
	.align	4
.nv.constant0._Z29double_quantize_scales_kernelPKfPhfi:
	.zero		920


//--------------------- .nv.constant0._Z21dequantize_nf4_kernelPKhPKfPfi --------------------------
	.section	.nv.constant0._Z21dequantize_nf4_kernelPKhPKfPfi,"a",@progbits
	.sectionflags	@""
	.align	4
.nv.constant0._Z21dequantize_nf4_kernelPKhPKfPfi:
	.zero		924


//--------------------- .nv.constant0._Z19quantize_nf4_kernelPKfPhPfi --------------------------
	.section	.nv.constant0._Z19quantize_nf4_kernelPKfPhPfi,"a",@progbits
	.sectionflags	@""
	.align	4
.nv.constant0._Z19quantize_nf4_kernelPKfPhPfi:
	.zero		924


//--------------------- SYMBOLS --------------------------

	.type		.nv.reservedSmem.offset0,@object
	.size		.nv.reservedSmem.offset0,0x4
	.type		.nv.reservedSmem.cap,@object
	.size		.nv.reservedSmem.cap,0x4
